//
// Generated by NVIDIA NVVM Compiler
//
// Compiler Build ID: CL-36424714
// Cuda compilation tools, release 13.0, V13.0.88
// Based on NVVM 20.0.0
//

.version 9.0
.target sm_100
.address_size 64

	// .globl	_Z36GMMNLSE_nonlinear_sum_MMGaussianGainP7double2S0_S0_PKS_S2_PKdS4_PKhPKjS8_bjjjj
// _ZZ36GMMNLSE_nonlinear_sum_MMGaussianGainP7double2S0_S0_PKS_S2_PKdS4_PKhPKjS8_bjjjjE6this_A has been demoted

.visible .entry _Z36GMMNLSE_nonlinear_sum_MMGaussianGainP7double2S0_S0_PKS_S2_PKdS4_PKhPKjS8_bjjjj(
	.param .u64 .ptr .align 1 _Z36GMMNLSE_nonlinear_sum_MMGaussianGainP7double2S0_S0_PKS_S2_PKdS4_PKhPKjS8_bjjjj_param_0,
	.param .u64 .ptr .align 1 _Z36GMMNLSE_nonlinear_sum_MMGaussianGainP7double2S0_S0_PKS_S2_PKdS4_PKhPKjS8_bjjjj_param_1,
	.param .u64 .ptr .align 1 _Z36GMMNLSE_nonlinear_sum_MMGaussianGainP7double2S0_S0_PKS_S2_PKdS4_PKhPKjS8_bjjjj_param_2,
	.param .u64 .ptr .align 1 _Z36GMMNLSE_nonlinear_sum_MMGaussianGainP7double2S0_S0_PKS_S2_PKdS4_PKhPKjS8_bjjjj_param_3,
	.param .u64 .ptr .align 1 _Z36GMMNLSE_nonlinear_sum_MMGaussianGainP7double2S0_S0_PKS_S2_PKdS4_PKhPKjS8_bjjjj_param_4,
	.param .u64 .ptr .align 1 _Z36GMMNLSE_nonlinear_sum_MMGaussianGainP7double2S0_S0_PKS_S2_PKdS4_PKhPKjS8_bjjjj_param_5,
	.param .u64 .ptr .align 1 _Z36GMMNLSE_nonlinear_sum_MMGaussianGainP7double2S0_S0_PKS_S2_PKdS4_PKhPKjS8_bjjjj_param_6,
	.param .u64 .ptr .align 1 _Z36GMMNLSE_nonlinear_sum_MMGaussianGainP7double2S0_S0_PKS_S2_PKdS4_PKhPKjS8_bjjjj_param_7,
	.param .u64 .ptr .align 1 _Z36GMMNLSE_nonlinear_sum_MMGaussianGainP7double2S0_S0_PKS_S2_PKdS4_PKhPKjS8_bjjjj_param_8,
	.param .u64 .ptr .align 1 _Z36GMMNLSE_nonlinear_sum_MMGaussianGainP7double2S0_S0_PKS_S2_PKdS4_PKhPKjS8_bjjjj_param_9,
	.param .u8 _Z36GMMNLSE_nonlinear_sum_MMGaussianGainP7double2S0_S0_PKS_S2_PKdS4_PKhPKjS8_bjjjj_param_10,
	.param .u32 _Z36GMMNLSE_nonlinear_sum_MMGaussianGainP7double2S0_S0_PKS_S2_PKdS4_PKhPKjS8_bjjjj_param_11,
	.param .u32 _Z36GMMNLSE_nonlinear_sum_MMGaussianGainP7double2S0_S0_PKS_S2_PKdS4_PKhPKjS8_bjjjj_param_12,
	.param .u32 _Z36GMMNLSE_nonlinear_sum_MMGaussianGainP7double2S0_S0_PKS_S2_PKdS4_PKhPKjS8_bjjjj_param_13,
	.param .u32 _Z36GMMNLSE_nonlinear_sum_MMGaussianGainP7double2S0_S0_PKS_S2_PKdS4_PKhPKjS8_bjjjj_param_14
)
{
	.reg .pred 	%p<48>;
	.reg .b16 	%rs<36>;
	.reg .b32 	%r<212>;
	.reg .b64 	%rd<87>;
	.reg .b64 	%fd<383>;
	// demoted variable
	.shared .align 16 .b8 _ZZ36GMMNLSE_nonlinear_sum_MMGaussianGainP7double2S0_S0_PKS_S2_PKdS4_PKhPKjS8_bjjjjE6this_A[512];
	ld.param.u64 	%rd16, [_Z36GMMNLSE_nonlinear_sum_MMGaussianGainP7double2S0_S0_PKS_S2_PKdS4_PKhPKjS8_bjjjj_param_1];
	ld.param.u64 	%rd17, [_Z36GMMNLSE_nonlinear_sum_MMGaussianGainP7double2S0_S0_PKS_S2_PKdS4_PKhPKjS8_bjjjj_param_2];
	ld.param.u64 	%rd18, [_Z36GMMNLSE_nonlinear_sum_MMGaussianGainP7double2S0_S0_PKS_S2_PKdS4_PKhPKjS8_bjjjj_param_3];
	ld.param.u64 	%rd21, [_Z36GMMNLSE_nonlinear_sum_MMGaussianGainP7double2S0_S0_PKS_S2_PKdS4_PKhPKjS8_bjjjj_param_4];
	ld.param.u64 	%rd22, [_Z36GMMNLSE_nonlinear_sum_MMGaussianGainP7double2S0_S0_PKS_S2_PKdS4_PKhPKjS8_bjjjj_param_5];
	ld.param.u64 	%rd23, [_Z36GMMNLSE_nonlinear_sum_MMGaussianGainP7double2S0_S0_PKS_S2_PKdS4_PKhPKjS8_bjjjj_param_6];
	ld.param.u64 	%rd24, [_Z36GMMNLSE_nonlinear_sum_MMGaussianGainP7double2S0_S0_PKS_S2_PKdS4_PKhPKjS8_bjjjj_param_7];
	ld.param.u64 	%rd19, [_Z36GMMNLSE_nonlinear_sum_MMGaussianGainP7double2S0_S0_PKS_S2_PKdS4_PKhPKjS8_bjjjj_param_8];
	ld.param.u64 	%rd20, [_Z36GMMNLSE_nonlinear_sum_MMGaussianGainP7double2S0_S0_PKS_S2_PKdS4_PKhPKjS8_bjjjj_param_9];
	ld.param.s8 	%rs1, [_Z36GMMNLSE_nonlinear_sum_MMGaussianGainP7double2S0_S0_PKS_S2_PKdS4_PKhPKjS8_bjjjj_param_10];
	ld.param.u32 	%r59, [_Z36GMMNLSE_nonlinear_sum_MMGaussianGainP7double2S0_S0_PKS_S2_PKdS4_PKhPKjS8_bjjjj_param_11];
	ld.param.u32 	%r60, [_Z36GMMNLSE_nonlinear_sum_MMGaussianGainP7double2S0_S0_PKS_S2_PKdS4_PKhPKjS8_bjjjj_param_12];
	ld.param.u32 	%r61, [_Z36GMMNLSE_nonlinear_sum_MMGaussianGainP7double2S0_S0_PKS_S2_PKdS4_PKhPKjS8_bjjjj_param_13];
	ld.param.u32 	%r62, [_Z36GMMNLSE_nonlinear_sum_MMGaussianGainP7double2S0_S0_PKS_S2_PKdS4_PKhPKjS8_bjjjj_param_14];
	cvta.to.global.u64 	%rd1, %rd22;
	cvta.to.global.u64 	%rd2, %rd21;
	cvta.to.global.u64 	%rd3, %rd23;
	cvta.to.global.u64 	%rd4, %rd24;
	mov.u32 	%r1, %tid.x;
	div.u32 	%r2, %r1, %r61;
	mul.lo.s32 	%r63, %r2, %r61;
	sub.s32 	%r3, %r1, %r63;
	mov.u32 	%r64, %ctaid.x;
	div.u32 	%r4, %r64, %r62;
	mul.lo.s32 	%r65, %r4, %r62;
	sub.s32 	%r5, %r64, %r65;
	div.u32 	%r6, %r4, %r59;
	mul.lo.s32 	%r7, %r60, %r59;
	mul.lo.s32 	%r8, %r7, %r61;
	setp.le.u32 	%p1, %r61, %r1;
	shl.b32 	%r66, %r3, 4;
	mov.u32 	%r67, _ZZ36GMMNLSE_nonlinear_sum_MMGaussianGainP7double2S0_S0_PKS_S2_PKdS4_PKhPKjS8_bjjjjE6this_A;
	add.s32 	%r9, %r67, %r66;
	@%p1 bra 	$L__BB0_2;
	cvta.to.global.u64 	%rd25, %rd18;
	mad.lo.s32 	%r68, %r3, %r7, %r4;
	mul.wide.u32 	%rd26, %r68, 16;
	add.s64 	%rd27, %rd25, %rd26;
	ld.global.v2.f64 	{%fd172, %fd173}, [%rd27];
	st.shared.v2.f64 	[%r9], {%fd172, %fd173};
$L__BB0_2:
	bar.sync 	0;
	cvta.to.global.u64 	%rd28, %rd19;
	mul.wide.u32 	%rd29, %r1, 4;
	add.s64 	%rd30, %rd28, %rd29;
	ld.global.u32 	%r200, [%rd30];
	cvta.to.global.u64 	%rd31, %rd20;
	add.s64 	%rd32, %rd31, %rd29;
	ld.global.u32 	%r11, [%rd32];
	setp.eq.s32 	%p2, %r5, 2;
	@%p2 bra 	$L__BB0_71;
	setp.eq.s32 	%p3, %r5, 1;
	@%p3 bra 	$L__BB0_38;
	setp.ne.s32 	%p4, %r5, 0;
	@%p4 bra 	$L__BB0_88;
	setp.eq.s32 	%p33, %r200, 0;
	@%p33 bra 	$L__BB0_88;
	ld.shared.v2.f64 	{%fd1, %fd2}, [%r9];
	add.s32 	%r202, %r200, -1;
	add.s32 	%r153, %r11, -1;
	setp.ge.u32 	%p34, %r202, %r153;
	mov.f64 	%fd354, 0d0000000000000000;
	mov.f64 	%fd355, %fd354;
	@%p34 bra 	$L__BB0_37;
	sub.s32 	%r13, %r11, %r200;
	sub.s32 	%r154, %r200, %r11;
	setp.gt.u32 	%p35, %r154, -4;
	mov.f64 	%fd355, 0d0000000000000000;
	mov.f64 	%fd354, %fd355;
	@%p35 bra 	$L__BB0_23;
	shl.b32 	%r199, %r200, 2;
	and.b32  	%r155, %r13, -4;
	neg.s32 	%r198, %r155;
	mov.f64 	%fd355, 0d0000000000000000;
	mov.u32 	%r159, _ZZ36GMMNLSE_nonlinear_sum_MMGaussianGainP7double2S0_S0_PKS_S2_PKdS4_PKhPKjS8_bjjjjE6this_A;
$L__BB0_9:
	.pragma "nounroll";
	add.s32 	%r156, %r200, -1;
	add.s32 	%r157, %r199, -4;
	cvt.s64.s32 	%rd75, %r157;
	add.s64 	%rd5, %rd4, %rd75;
	ld.global.u8 	%rs22, [%rd5+2];
	ld.global.u8 	%rs23, [%rd5+3];
	mul.wide.u16 	%r158, %rs22, 16;
	add.s32 	%r160, %r159, %r158;
	ld.shared.v2.f64 	{%fd266, %fd267}, [%r160+-16];
	mul.wide.u16 	%r161, %rs23, 16;
	add.s32 	%r162, %r159, %r161;
	ld.shared.v2.f64 	{%fd268, %fd269}, [%r162+-16];
	mul.wide.s32 	%rd76, %r156, 8;
	add.s64 	%rd6, %rd1, %rd76;
	ld.global.f64 	%fd270, [%rd6];
	mul.f64 	%fd271, %fd267, %fd269;
	fma.rn.f64 	%fd272, %fd266, %fd268, %fd271;
	mul.f64 	%fd5, %fd270, %fd272;
	setp.ne.s16 	%p36, %rs22, %rs23;
	@%p36 bra 	$L__BB0_11;
	mul.f64 	%fd332, %fd1, %fd5;
	mul.f64 	%fd333, %fd2, %fd5;
	bra.uni 	$L__BB0_12;
$L__BB0_11:
	mul.f64 	%fd273, %fd1, %fd5;
	fma.rn.f64 	%fd332, %fd1, %fd5, %fd273;
	mul.f64 	%fd274, %fd2, %fd5;
	fma.rn.f64 	%fd333, %fd2, %fd5, %fd274;
$L__BB0_12:
	add.f64 	%fd12, %fd355, %fd333;
	add.f64 	%fd13, %fd354, %fd332;
	ld.global.u8 	%rs24, [%rd5+6];
	ld.global.u8 	%rs25, [%rd5+7];
	mul.wide.u16 	%r163, %rs24, 16;
	mov.u32 	%r164, _ZZ36GMMNLSE_nonlinear_sum_MMGaussianGainP7double2S0_S0_PKS_S2_PKdS4_PKhPKjS8_bjjjjE6this_A;
	add.s32 	%r165, %r164, %r163;
	ld.shared.v2.f64 	{%fd275, %fd276}, [%r165+-16];
	mul.wide.u16 	%r166, %rs25, 16;
	add.s32 	%r167, %r164, %r166;
	ld.shared.v2.f64 	{%fd277, %fd278}, [%r167+-16];
	ld.global.f64 	%fd279, [%rd6+8];
	mul.f64 	%fd280, %fd276, %fd278;
	fma.rn.f64 	%fd281, %fd275, %fd277, %fd280;
	mul.f64 	%fd14, %fd279, %fd281;
	setp.eq.s16 	%p37, %rs24, %rs25;
	@%p37 bra 	$L__BB0_14;
	mul.f64 	%fd282, %fd1, %fd14;
	fma.rn.f64 	%fd334, %fd1, %fd14, %fd282;
	mul.f64 	%fd283, %fd2, %fd14;
	fma.rn.f64 	%fd335, %fd2, %fd14, %fd283;
	bra.uni 	$L__BB0_15;
$L__BB0_14:
	mul.f64 	%fd334, %fd1, %fd14;
	mul.f64 	%fd335, %fd2, %fd14;
$L__BB0_15:
	add.f64 	%fd21, %fd12, %fd335;
	add.f64 	%fd22, %fd13, %fd334;
	ld.global.u8 	%rs26, [%rd5+10];
	ld.global.u8 	%rs27, [%rd5+11];
	mul.wide.u16 	%r168, %rs26, 16;
	mov.u32 	%r169, _ZZ36GMMNLSE_nonlinear_sum_MMGaussianGainP7double2S0_S0_PKS_S2_PKdS4_PKhPKjS8_bjjjjE6this_A;
	add.s32 	%r170, %r169, %r168;
	ld.shared.v2.f64 	{%fd284, %fd285}, [%r170+-16];
	mul.wide.u16 	%r171, %rs27, 16;
	add.s32 	%r172, %r169, %r171;
	ld.shared.v2.f64 	{%fd286, %fd287}, [%r172+-16];
	ld.global.f64 	%fd288, [%rd6+16];
	mul.f64 	%fd289, %fd285, %fd287;
	fma.rn.f64 	%fd290, %fd284, %fd286, %fd289;
	mul.f64 	%fd23, %fd288, %fd290;
	setp.eq.s16 	%p38, %rs26, %rs27;
	@%p38 bra 	$L__BB0_17;
	mul.f64 	%fd291, %fd1, %fd23;
	fma.rn.f64 	%fd336, %fd1, %fd23, %fd291;
	mul.f64 	%fd292, %fd2, %fd23;
	fma.rn.f64 	%fd337, %fd2, %fd23, %fd292;
	bra.uni 	$L__BB0_18;
$L__BB0_17:
	mul.f64 	%fd336, %fd1, %fd23;
	mul.f64 	%fd337, %fd2, %fd23;
$L__BB0_18:
	add.f64 	%fd30, %fd21, %fd337;
	add.f64 	%fd31, %fd22, %fd336;
	ld.global.u8 	%rs28, [%rd5+14];
	ld.global.u8 	%rs29, [%rd5+15];
	mul.wide.u16 	%r173, %rs28, 16;
	mov.u32 	%r174, _ZZ36GMMNLSE_nonlinear_sum_MMGaussianGainP7double2S0_S0_PKS_S2_PKdS4_PKhPKjS8_bjjjjE6this_A;
	add.s32 	%r175, %r174, %r173;
	ld.shared.v2.f64 	{%fd293, %fd294}, [%r175+-16];
	mul.wide.u16 	%r176, %rs29, 16;
	add.s32 	%r177, %r174, %r176;
	ld.shared.v2.f64 	{%fd295, %fd296}, [%r177+-16];
	ld.global.f64 	%fd297, [%rd6+24];
	mul.f64 	%fd298, %fd294, %fd296;
	fma.rn.f64 	%fd299, %fd293, %fd295, %fd298;
	mul.f64 	%fd32, %fd297, %fd299;
	setp.eq.s16 	%p39, %rs28, %rs29;
	@%p39 bra 	$L__BB0_20;
	mul.f64 	%fd300, %fd1, %fd32;
	fma.rn.f64 	%fd338, %fd1, %fd32, %fd300;
	mul.f64 	%fd301, %fd2, %fd32;
	fma.rn.f64 	%fd339, %fd2, %fd32, %fd301;
	bra.uni 	$L__BB0_21;
$L__BB0_20:
	mul.f64 	%fd338, %fd1, %fd32;
	mul.f64 	%fd339, %fd2, %fd32;
$L__BB0_21:
	add.f64 	%fd355, %fd30, %fd339;
	add.f64 	%fd354, %fd31, %fd338;
	add.s32 	%r200, %r200, 4;
	add.s32 	%r199, %r199, 16;
	add.s32 	%r198, %r198, 4;
	setp.ne.s32 	%p40, %r198, 0;
	@%p40 bra 	$L__BB0_9;
	add.s32 	%r202, %r200, -1;
$L__BB0_23:
	and.b32  	%r24, %r13, 3;
	setp.eq.s32 	%p41, %r24, 0;
	@%p41 bra 	$L__BB0_37;
	setp.eq.s32 	%p42, %r24, 1;
	@%p42 bra 	$L__BB0_32;
	shl.b32 	%r178, %r202, 2;
	cvt.s64.s32 	%rd77, %r178;
	add.s64 	%rd7, %rd4, %rd77;
	ld.global.u8 	%rs30, [%rd7+2];
	ld.global.u8 	%rs31, [%rd7+3];
	mul.wide.u16 	%r179, %rs30, 16;
	mov.u32 	%r180, _ZZ36GMMNLSE_nonlinear_sum_MMGaussianGainP7double2S0_S0_PKS_S2_PKdS4_PKhPKjS8_bjjjjE6this_A;
	add.s32 	%r181, %r180, %r179;
	ld.shared.v2.f64 	{%fd303, %fd304}, [%r181+-16];
	mul.wide.u16 	%r182, %rs31, 16;
	add.s32 	%r183, %r180, %r182;
	ld.shared.v2.f64 	{%fd305, %fd306}, [%r183+-16];
	mul.wide.s32 	%rd78, %r202, 8;
	add.s64 	%rd8, %rd1, %rd78;
	ld.global.f64 	%fd307, [%rd8];
	mul.f64 	%fd308, %fd304, %fd306;
	fma.rn.f64 	%fd309, %fd303, %fd305, %fd308;
	mul.f64 	%fd45, %fd307, %fd309;
	setp.eq.s16 	%p43, %rs30, %rs31;
	@%p43 bra 	$L__BB0_27;
	mul.f64 	%fd310, %fd1, %fd45;
	fma.rn.f64 	%fd344, %fd1, %fd45, %fd310;
	mul.f64 	%fd311, %fd2, %fd45;
	fma.rn.f64 	%fd345, %fd2, %fd45, %fd311;
	bra.uni 	$L__BB0_28;
$L__BB0_27:
	mul.f64 	%fd344, %fd1, %fd45;
	mul.f64 	%fd345, %fd2, %fd45;
$L__BB0_28:
	add.f64 	%fd52, %fd355, %fd345;
	add.f64 	%fd53, %fd354, %fd344;
	ld.global.u8 	%rs32, [%rd7+6];
	ld.global.u8 	%rs33, [%rd7+7];
	mul.wide.u16 	%r184, %rs32, 16;
	mov.u32 	%r185, _ZZ36GMMNLSE_nonlinear_sum_MMGaussianGainP7double2S0_S0_PKS_S2_PKdS4_PKhPKjS8_bjjjjE6this_A;
	add.s32 	%r186, %r185, %r184;
	ld.shared.v2.f64 	{%fd312, %fd313}, [%r186+-16];
	mul.wide.u16 	%r187, %rs33, 16;
	add.s32 	%r188, %r185, %r187;
	ld.shared.v2.f64 	{%fd314, %fd315}, [%r188+-16];
	ld.global.f64 	%fd316, [%rd8+8];
	mul.f64 	%fd317, %fd313, %fd315;
	fma.rn.f64 	%fd318, %fd312, %fd314, %fd317;
	mul.f64 	%fd54, %fd316, %fd318;
	setp.eq.s16 	%p44, %rs32, %rs33;
	@%p44 bra 	$L__BB0_30;
	mul.f64 	%fd319, %fd1, %fd54;
	fma.rn.f64 	%fd346, %fd1, %fd54, %fd319;
	mul.f64 	%fd320, %fd2, %fd54;
	fma.rn.f64 	%fd347, %fd2, %fd54, %fd320;
	bra.uni 	$L__BB0_31;
$L__BB0_30:
	mul.f64 	%fd346, %fd1, %fd54;
	mul.f64 	%fd347, %fd2, %fd54;
$L__BB0_31:
	add.f64 	%fd355, %fd52, %fd347;
	add.f64 	%fd354, %fd53, %fd346;
	add.s32 	%r202, %r202, 2;
$L__BB0_32:
	and.b32  	%r189, %r13, 1;
	setp.eq.b32 	%p45, %r189, 1;
	not.pred 	%p46, %p45;
	@%p46 bra 	$L__BB0_37;
	shl.b32 	%r190, %r202, 2;
	cvt.s64.s32 	%rd79, %r190;
	add.s64 	%rd80, %rd4, %rd79;
	ld.global.u8 	%rs34, [%rd80+2];
	ld.global.u8 	%rs35, [%rd80+3];
	mul.wide.u16 	%r191, %rs34, 16;
	mov.u32 	%r192, _ZZ36GMMNLSE_nonlinear_sum_MMGaussianGainP7double2S0_S0_PKS_S2_PKdS4_PKhPKjS8_bjjjjE6this_A;
	add.s32 	%r193, %r192, %r191;
	ld.shared.v2.f64 	{%fd321, %fd322}, [%r193+-16];
	mul.wide.u16 	%r194, %rs35, 16;
	add.s32 	%r195, %r192, %r194;
	ld.shared.v2.f64 	{%fd323, %fd324}, [%r195+-16];
	mul.wide.s32 	%rd81, %r202, 8;
	add.s64 	%rd82, %rd1, %rd81;
	ld.global.f64 	%fd325, [%rd82];
	mul.f64 	%fd326, %fd322, %fd324;
	fma.rn.f64 	%fd327, %fd321, %fd323, %fd326;
	mul.f64 	%fd67, %fd325, %fd327;
	setp.eq.s16 	%p47, %rs34, %rs35;
	@%p47 bra 	$L__BB0_35;
	mul.f64 	%fd328, %fd1, %fd67;
	fma.rn.f64 	%fd352, %fd1, %fd67, %fd328;
	mul.f64 	%fd329, %fd2, %fd67;
	fma.rn.f64 	%fd353, %fd2, %fd67, %fd329;
	bra.uni 	$L__BB0_36;
$L__BB0_35:
	mul.f64 	%fd352, %fd1, %fd67;
	mul.f64 	%fd353, %fd2, %fd67;
$L__BB0_36:
	add.f64 	%fd355, %fd355, %fd353;
	add.f64 	%fd354, %fd354, %fd352;
$L__BB0_37:
	ld.param.u64 	%rd86, [_Z36GMMNLSE_nonlinear_sum_MMGaussianGainP7double2S0_S0_PKS_S2_PKdS4_PKhPKjS8_bjjjj_param_0];
	mad.lo.s32 	%r196, %r2, %r7, %r4;
	mad.lo.s32 	%r197, %r3, %r8, %r196;
	cvta.to.global.u64 	%rd83, %rd86;
	mul.wide.u32 	%rd84, %r197, 16;
	add.s64 	%rd85, %rd83, %rd84;
	st.global.v2.f64 	[%rd85], {%fd354, %fd355};
	bra.uni 	$L__BB0_88;
$L__BB0_38:
	setp.eq.s32 	%p16, %r200, 0;
	setp.eq.s16 	%p17, %rs1, 0;
	or.pred  	%p18, %p17, %p16;
	@%p18 bra 	$L__BB0_88;
	add.s32 	%r207, %r200, -1;
	add.s32 	%r108, %r11, -1;
	setp.ge.u32 	%p19, %r207, %r108;
	mov.f64 	%fd368, 0d0000000000000000;
	@%p19 bra 	$L__BB0_70;
	sub.s32 	%r28, %r11, %r200;
	and.b32  	%r29, %r28, 3;
	sub.s32 	%r109, %r200, %r11;
	setp.gt.u32 	%p20, %r109, -4;
	mov.f64 	%fd368, 0d0000000000000000;
	@%p20 bra 	$L__BB0_56;
	shl.b32 	%r204, %r200, 2;
	and.b32  	%r110, %r28, -4;
	neg.s32 	%r203, %r110;
	mov.f64 	%fd368, 0d0000000000000000;
$L__BB0_42:
	.pragma "nounroll";
	add.s32 	%r111, %r200, -1;
	add.s32 	%r112, %r204, -4;
	cvt.s64.s32 	%rd62, %r112;
	add.s64 	%rd9, %rd4, %rd62;
	ld.global.u8 	%rs8, [%rd9+2];
	ld.global.u8 	%rs9, [%rd9+3];
	mul.wide.u16 	%r113, %rs8, 16;
	mov.u32 	%r114, _ZZ36GMMNLSE_nonlinear_sum_MMGaussianGainP7double2S0_S0_PKS_S2_PKdS4_PKhPKjS8_bjjjjE6this_A;
	add.s32 	%r115, %r114, %r113;
	ld.shared.v2.f64 	{%fd79, %fd80}, [%r115+-16];
	mul.wide.u16 	%r116, %rs9, 16;
	add.s32 	%r117, %r114, %r116;
	ld.shared.v2.f64 	{%fd81, %fd82}, [%r117+-16];
	setp.ne.s16 	%p21, %rs8, %rs9;
	mul.wide.s32 	%rd63, %r111, 8;
	add.s64 	%rd10, %rd3, %rd63;
	@%p21 bra 	$L__BB0_44;
	ld.global.f64 	%fd215, [%rd10];
	mul.f64 	%fd216, %fd80, %fd82;
	fma.rn.f64 	%fd217, %fd79, %fd81, %fd216;
	mul.f64 	%fd357, %fd217, %fd215;
	bra.uni 	$L__BB0_45;
$L__BB0_44:
	ld.global.f64 	%fd211, [%rd10];
	mul.f64 	%fd212, %fd80, %fd82;
	fma.rn.f64 	%fd213, %fd79, %fd81, %fd212;
	mul.f64 	%fd214, %fd213, %fd211;
	fma.rn.f64 	%fd357, %fd213, %fd211, %fd214;
$L__BB0_45:
	add.f64 	%fd86, %fd368, %fd357;
	ld.global.u8 	%rs10, [%rd9+6];
	ld.global.u8 	%rs11, [%rd9+7];
	mul.wide.u16 	%r118, %rs10, 16;
	mov.u32 	%r119, _ZZ36GMMNLSE_nonlinear_sum_MMGaussianGainP7double2S0_S0_PKS_S2_PKdS4_PKhPKjS8_bjjjjE6this_A;
	add.s32 	%r120, %r119, %r118;
	ld.shared.v2.f64 	{%fd87, %fd88}, [%r120+-16];
	mul.wide.u16 	%r121, %rs11, 16;
	add.s32 	%r122, %r119, %r121;
	ld.shared.v2.f64 	{%fd89, %fd90}, [%r122+-16];
	setp.eq.s16 	%p22, %rs10, %rs11;
	@%p22 bra 	$L__BB0_47;
	ld.global.f64 	%fd218, [%rd10+8];
	mul.f64 	%fd219, %fd88, %fd90;
	fma.rn.f64 	%fd220, %fd87, %fd89, %fd219;
	mul.f64 	%fd221, %fd220, %fd218;
	fma.rn.f64 	%fd358, %fd220, %fd218, %fd221;
	bra.uni 	$L__BB0_48;
$L__BB0_47:
	ld.global.f64 	%fd222, [%rd10+8];
	mul.f64 	%fd223, %fd88, %fd90;
	fma.rn.f64 	%fd224, %fd87, %fd89, %fd223;
	mul.f64 	%fd358, %fd224, %fd222;
$L__BB0_48:
	add.f64 	%fd94, %fd86, %fd358;
	ld.global.u8 	%rs12, [%rd9+10];
	ld.global.u8 	%rs13, [%rd9+11];
	mul.wide.u16 	%r123, %rs12, 16;
	mov.u32 	%r124, _ZZ36GMMNLSE_nonlinear_sum_MMGaussianGainP7double2S0_S0_PKS_S2_PKdS4_PKhPKjS8_bjjjjE6this_A;
	add.s32 	%r125, %r124, %r123;
	ld.shared.v2.f64 	{%fd95, %fd96}, [%r125+-16];
	mul.wide.u16 	%r126, %rs13, 16;
	add.s32 	%r127, %r124, %r126;
	ld.shared.v2.f64 	{%fd97, %fd98}, [%r127+-16];
	setp.eq.s16 	%p23, %rs12, %rs13;
	@%p23 bra 	$L__BB0_50;
	ld.global.f64 	%fd225, [%rd10+16];
	mul.f64 	%fd226, %fd96, %fd98;
	fma.rn.f64 	%fd227, %fd95, %fd97, %fd226;
	mul.f64 	%fd228, %fd227, %fd225;
	fma.rn.f64 	%fd359, %fd227, %fd225, %fd228;
	bra.uni 	$L__BB0_51;
$L__BB0_50:
	ld.global.f64 	%fd229, [%rd10+16];
	mul.f64 	%fd230, %fd96, %fd98;
	fma.rn.f64 	%fd231, %fd95, %fd97, %fd230;
	mul.f64 	%fd359, %fd231, %fd229;
$L__BB0_51:
	add.f64 	%fd102, %fd94, %fd359;
	ld.global.u8 	%rs14, [%rd9+14];
	ld.global.u8 	%rs15, [%rd9+15];
	mul.wide.u16 	%r128, %rs14, 16;
	mov.u32 	%r129, _ZZ36GMMNLSE_nonlinear_sum_MMGaussianGainP7double2S0_S0_PKS_S2_PKdS4_PKhPKjS8_bjjjjE6this_A;
	add.s32 	%r130, %r129, %r128;
	ld.shared.v2.f64 	{%fd103, %fd104}, [%r130+-16];
	mul.wide.u16 	%r131, %rs15, 16;
	add.s32 	%r132, %r129, %r131;
	ld.shared.v2.f64 	{%fd105, %fd106}, [%r132+-16];
	setp.eq.s16 	%p24, %rs14, %rs15;
	@%p24 bra 	$L__BB0_53;
	ld.global.f64 	%fd232, [%rd10+24];
	mul.f64 	%fd233, %fd104, %fd106;
	fma.rn.f64 	%fd234, %fd103, %fd105, %fd233;
	mul.f64 	%fd235, %fd234, %fd232;
	fma.rn.f64 	%fd360, %fd234, %fd232, %fd235;
	bra.uni 	$L__BB0_54;
$L__BB0_53:
	ld.global.f64 	%fd236, [%rd10+24];
	mul.f64 	%fd237, %fd104, %fd106;
	fma.rn.f64 	%fd238, %fd103, %fd105, %fd237;
	mul.f64 	%fd360, %fd238, %fd236;
$L__BB0_54:
	add.f64 	%fd368, %fd102, %fd360;
	add.s32 	%r200, %r200, 4;
	add.s32 	%r204, %r204, 16;
	add.s32 	%r203, %r203, 4;
	setp.ne.s32 	%p25, %r203, 0;
	@%p25 bra 	$L__BB0_42;
	add.s32 	%r207, %r200, -1;
$L__BB0_56:
	setp.eq.s32 	%p26, %r29, 0;
	@%p26 bra 	$L__BB0_70;
	setp.eq.s32 	%p27, %r29, 1;
	@%p27 bra 	$L__BB0_65;
	shl.b32 	%r133, %r207, 2;
	cvt.s64.s32 	%rd64, %r133;
	add.s64 	%rd11, %rd4, %rd64;
	ld.global.u8 	%rs16, [%rd11+2];
	ld.global.u8 	%rs17, [%rd11+3];
	mul.wide.u16 	%r134, %rs16, 16;
	mov.u32 	%r135, _ZZ36GMMNLSE_nonlinear_sum_MMGaussianGainP7double2S0_S0_PKS_S2_PKdS4_PKhPKjS8_bjjjjE6this_A;
	add.s32 	%r136, %r135, %r134;
	ld.shared.v2.f64 	{%fd113, %fd114}, [%r136+-16];
	mul.wide.u16 	%r137, %rs17, 16;
	add.s32 	%r138, %r135, %r137;
	ld.shared.v2.f64 	{%fd115, %fd116}, [%r138+-16];
	setp.eq.s16 	%p28, %rs16, %rs17;
	mul.wide.s32 	%rd65, %r207, 8;
	add.s64 	%rd12, %rd3, %rd65;
	@%p28 bra 	$L__BB0_60;
	ld.global.f64 	%fd240, [%rd12];
	mul.f64 	%fd241, %fd114, %fd116;
	fma.rn.f64 	%fd242, %fd113, %fd115, %fd241;
	mul.f64 	%fd243, %fd242, %fd240;
	fma.rn.f64 	%fd363, %fd242, %fd240, %fd243;
	bra.uni 	$L__BB0_61;
$L__BB0_60:
	ld.global.f64 	%fd244, [%rd12];
	mul.f64 	%fd245, %fd114, %fd116;
	fma.rn.f64 	%fd246, %fd113, %fd115, %fd245;
	mul.f64 	%fd363, %fd246, %fd244;
$L__BB0_61:
	add.f64 	%fd120, %fd368, %fd363;
	ld.global.u8 	%rs18, [%rd11+6];
	ld.global.u8 	%rs19, [%rd11+7];
	mul.wide.u16 	%r139, %rs18, 16;
	add.s32 	%r141, %r135, %r139;
	ld.shared.v2.f64 	{%fd121, %fd122}, [%r141+-16];
	mul.wide.u16 	%r142, %rs19, 16;
	add.s32 	%r143, %r135, %r142;
	ld.shared.v2.f64 	{%fd123, %fd124}, [%r143+-16];
	setp.eq.s16 	%p29, %rs18, %rs19;
	@%p29 bra 	$L__BB0_63;
	ld.global.f64 	%fd247, [%rd12+8];
	mul.f64 	%fd248, %fd122, %fd124;
	fma.rn.f64 	%fd249, %fd121, %fd123, %fd248;
	mul.f64 	%fd250, %fd249, %fd247;
	fma.rn.f64 	%fd364, %fd249, %fd247, %fd250;
	bra.uni 	$L__BB0_64;
$L__BB0_63:
	ld.global.f64 	%fd251, [%rd12+8];
	mul.f64 	%fd252, %fd122, %fd124;
	fma.rn.f64 	%fd253, %fd121, %fd123, %fd252;
	mul.f64 	%fd364, %fd253, %fd251;
$L__BB0_64:
	add.f64 	%fd368, %fd120, %fd364;
	add.s32 	%r207, %r207, 2;
$L__BB0_65:
	and.b32  	%r144, %r28, 1;
	setp.eq.b32 	%p30, %r144, 1;
	not.pred 	%p31, %p30;
	@%p31 bra 	$L__BB0_70;
	shl.b32 	%r145, %r207, 2;
	cvt.s64.s32 	%rd66, %r145;
	add.s64 	%rd67, %rd4, %rd66;
	ld.global.u8 	%rs20, [%rd67+2];
	ld.global.u8 	%rs21, [%rd67+3];
	mul.wide.u16 	%r146, %rs20, 16;
	mov.u32 	%r147, _ZZ36GMMNLSE_nonlinear_sum_MMGaussianGainP7double2S0_S0_PKS_S2_PKdS4_PKhPKjS8_bjjjjE6this_A;
	add.s32 	%r148, %r147, %r146;
	ld.shared.v2.f64 	{%fd131, %fd132}, [%r148+-16];
	mul.wide.u16 	%r149, %rs21, 16;
	add.s32 	%r150, %r147, %r149;
	ld.shared.v2.f64 	{%fd133, %fd134}, [%r150+-16];
	setp.eq.s16 	%p32, %rs20, %rs21;
	@%p32 bra 	$L__BB0_68;
	mul.wide.s32 	%rd68, %r207, 8;
	add.s64 	%rd69, %rd3, %rd68;
	ld.global.f64 	%fd254, [%rd69];
	mul.f64 	%fd255, %fd132, %fd134;
	fma.rn.f64 	%fd256, %fd131, %fd133, %fd255;
	mul.f64 	%fd257, %fd256, %fd254;
	fma.rn.f64 	%fd367, %fd256, %fd254, %fd257;
	bra.uni 	$L__BB0_69;
$L__BB0_68:
	mul.wide.s32 	%rd70, %r207, 8;
	add.s64 	%rd71, %rd3, %rd70;
	ld.global.f64 	%fd258, [%rd71];
	mul.f64 	%fd259, %fd132, %fd134;
	fma.rn.f64 	%fd260, %fd131, %fd133, %fd259;
	mul.f64 	%fd367, %fd260, %fd258;
$L__BB0_69:
	add.f64 	%fd368, %fd368, %fd367;
$L__BB0_70:
	mad.lo.s32 	%r151, %r2, %r7, %r4;
	mad.lo.s32 	%r152, %r3, %r8, %r151;
	cvta.to.global.u64 	%rd72, %rd16;
	mul.wide.u32 	%rd73, %r152, 16;
	add.s64 	%rd74, %rd72, %rd73;
	mov.f64 	%fd261, 0d0000000000000000;
	st.global.v2.f64 	[%rd74], {%fd368, %fd261};
	bra.uni 	$L__BB0_88;
$L__BB0_71:
	setp.eq.s32 	%p5, %r200, 0;
	mul.lo.s32 	%r69, %r6, %r59;
	setp.ne.s32 	%p6, %r4, %r69;
	or.pred  	%p7, %p6, %p5;
	@%p7 bra 	$L__BB0_88;
	add.s32 	%r208, %r200, -1;
	add.s32 	%r70, %r11, -1;
	setp.ge.u32 	%p8, %r208, %r70;
	mov.f64 	%fd381, 0d0000000000000000;
	mov.f64 	%fd382, %fd381;
	@%p8 bra 	$L__BB0_87;
	sub.s32 	%r71, %r11, %r200;
	and.b32  	%r72, %r71, 1;
	setp.eq.b32 	%p9, %r72, 1;
	not.pred 	%p10, %p9;
	mov.f64 	%fd382, 0d0000000000000000;
	mov.f64 	%fd381, %fd382;
	@%p10 bra 	$L__BB0_78;
	shl.b32 	%r73, %r208, 2;
	cvt.s64.s32 	%rd33, %r73;
	add.s64 	%rd34, %rd4, %rd33;
	ld.global.u8 	%rs2, [%rd34+2];
	cvt.u32.u16 	%r74, %rs2;
	add.s32 	%r43, %r74, -1;
	ld.global.u8 	%rs3, [%rd34+3];
	cvt.u32.u16 	%r75, %rs3;
	add.s32 	%r44, %r75, -1;
	setp.eq.s16 	%p11, %rs2, %rs3;
	@%p11 bra 	$L__BB0_76;
	mul.wide.s32 	%rd35, %r208, 8;
	add.s64 	%rd36, %rd3, %rd35;
	ld.global.f64 	%fd177, [%rd36];
	mul.lo.s32 	%r76, %r43, %r60;
	add.s32 	%r77, %r76, %r6;
	mul.lo.s32 	%r78, %r44, %r60;
	mad.lo.s32 	%r79, %r78, %r61, %r77;
	mul.wide.u32 	%rd37, %r79, 16;
	add.s64 	%rd38, %rd2, %rd37;
	ld.global.v2.f64 	{%fd178, %fd179}, [%rd38];
	add.s32 	%r80, %r78, %r6;
	mad.lo.s32 	%r81, %r76, %r61, %r80;
	mul.wide.u32 	%rd39, %r81, 16;
	add.s64 	%rd40, %rd2, %rd39;
	ld.global.v2.f64 	{%fd180, %fd181}, [%rd40];
	add.f64 	%fd182, %fd178, %fd180;
	mul.f64 	%fd370, %fd177, %fd182;
	add.f64 	%fd183, %fd179, %fd181;
	mul.f64 	%fd369, %fd177, %fd183;
	bra.uni 	$L__BB0_77;
$L__BB0_76:
	mul.wide.s32 	%rd41, %r208, 8;
	add.s64 	%rd42, %rd3, %rd41;
	ld.global.f64 	%fd184, [%rd42];
	mad.lo.s32 	%r82, %r44, %r61, %r43;
	mad.lo.s32 	%r83, %r82, %r60, %r6;
	mul.wide.u32 	%rd43, %r83, 16;
	add.s64 	%rd44, %rd2, %rd43;
	ld.global.v2.f64 	{%fd185, %fd186}, [%rd44];
	mul.f64 	%fd370, %fd184, %fd185;
	mul.f64 	%fd369, %fd186, %fd184;
$L__BB0_77:
	add.f64 	%fd382, %fd370, 0d0000000000000000;
	add.f64 	%fd381, %fd369, 0d0000000000000000;
	mov.u32 	%r208, %r200;
$L__BB0_78:
	add.s32 	%r84, %r200, 1;
	setp.eq.s32 	%p12, %r11, %r84;
	@%p12 bra 	$L__BB0_87;
	sub.s32 	%r211, %r208, %r11;
	add.s32 	%r210, %r208, 1;
	shl.b32 	%r209, %r208, 2;
$L__BB0_80:
	add.s32 	%r85, %r210, -1;
	cvt.s64.s32 	%rd45, %r209;
	add.s64 	%rd13, %rd4, %rd45;
	ld.global.u8 	%rs4, [%rd13+2];
	cvt.u32.u16 	%r86, %rs4;
	add.s32 	%r52, %r86, -1;
	ld.global.u8 	%rs5, [%rd13+3];
	cvt.u32.u16 	%r87, %rs5;
	add.s32 	%r53, %r87, -1;
	setp.ne.s16 	%p13, %rs4, %rs5;
	mul.wide.s32 	%rd46, %r85, 8;
	add.s64 	%rd14, %rd3, %rd46;
	@%p13 bra 	$L__BB0_82;
	ld.global.f64 	%fd194, [%rd14];
	mad.lo.s32 	%r94, %r53, %r61, %r52;
	mad.lo.s32 	%r95, %r94, %r60, %r6;
	mul.wide.u32 	%rd51, %r95, 16;
	add.s64 	%rd52, %rd2, %rd51;
	ld.global.v2.f64 	{%fd195, %fd196}, [%rd52];
	mul.f64 	%fd378, %fd194, %fd195;
	mul.f64 	%fd377, %fd196, %fd194;
	bra.uni 	$L__BB0_83;
$L__BB0_82:
	ld.global.f64 	%fd187, [%rd14];
	mul.lo.s32 	%r88, %r52, %r60;
	add.s32 	%r89, %r88, %r6;
	mul.lo.s32 	%r90, %r53, %r60;
	mad.lo.s32 	%r91, %r90, %r61, %r89;
	mul.wide.u32 	%rd47, %r91, 16;
	add.s64 	%rd48, %rd2, %rd47;
	ld.global.v2.f64 	{%fd188, %fd189}, [%rd48];
	add.s32 	%r92, %r90, %r6;
	mad.lo.s32 	%r93, %r88, %r61, %r92;
	mul.wide.u32 	%rd49, %r93, 16;
	add.s64 	%rd50, %rd2, %rd49;
	ld.global.v2.f64 	{%fd190, %fd191}, [%rd50];
	add.f64 	%fd192, %fd188, %fd190;
	mul.f64 	%fd378, %fd187, %fd192;
	add.f64 	%fd193, %fd189, %fd191;
	mul.f64 	%fd377, %fd187, %fd193;
$L__BB0_83:
	add.f64 	%fd160, %fd382, %fd378;
	add.f64 	%fd161, %fd381, %fd377;
	ld.global.u8 	%rs6, [%rd13+6];
	cvt.u32.u16 	%r96, %rs6;
	add.s32 	%r54, %r96, -1;
	ld.global.u8 	%rs7, [%rd13+7];
	cvt.u32.u16 	%r97, %rs7;
	add.s32 	%r55, %r97, -1;
	setp.eq.s16 	%p14, %rs6, %rs7;
	@%p14 bra 	$L__BB0_85;
	ld.global.f64 	%fd197, [%rd14+8];
	mul.lo.s32 	%r98, %r54, %r60;
	add.s32 	%r99, %r98, %r6;
	mul.lo.s32 	%r100, %r55, %r60;
	mad.lo.s32 	%r101, %r100, %r61, %r99;
	mul.wide.u32 	%rd53, %r101, 16;
	add.s64 	%rd54, %rd2, %rd53;
	ld.global.v2.f64 	{%fd198, %fd199}, [%rd54];
	add.s32 	%r102, %r100, %r6;
	mad.lo.s32 	%r103, %r98, %r61, %r102;
	mul.wide.u32 	%rd55, %r103, 16;
	add.s64 	%rd56, %rd2, %rd55;
	ld.global.v2.f64 	{%fd200, %fd201}, [%rd56];
	add.f64 	%fd202, %fd198, %fd200;
	mul.f64 	%fd380, %fd197, %fd202;
	add.f64 	%fd203, %fd199, %fd201;
	mul.f64 	%fd379, %fd197, %fd203;
	bra.uni 	$L__BB0_86;
$L__BB0_85:
	ld.global.f64 	%fd204, [%rd14+8];
	mad.lo.s32 	%r104, %r55, %r61, %r54;
	mad.lo.s32 	%r105, %r104, %r60, %r6;
	mul.wide.u32 	%rd57, %r105, 16;
	add.s64 	%rd58, %rd2, %rd57;
	ld.global.v2.f64 	{%fd205, %fd206}, [%rd58];
	mul.f64 	%fd380, %fd204, %fd205;
	mul.f64 	%fd379, %fd206, %fd204;
$L__BB0_86:
	add.f64 	%fd382, %fd160, %fd380;
	add.f64 	%fd381, %fd161, %fd379;
	add.s32 	%r211, %r211, 2;
	add.s32 	%r210, %r210, 2;
	add.s32 	%r209, %r209, 8;
	setp.ne.s32 	%p15, %r211, -1;
	@%p15 bra 	$L__BB0_80;
$L__BB0_87:
	mad.lo.s32 	%r106, %r3, %r61, %r2;
	mad.lo.s32 	%r107, %r106, %r60, %r6;
	cvta.to.global.u64 	%rd59, %rd17;
	mul.wide.u32 	%rd60, %r107, 16;
	add.s64 	%rd61, %rd59, %rd60;
	st.global.v2.f64 	[%rd61], {%fd382, %fd381};
$L__BB0_88:
	ret;

}


// ===== COMPILED SASS (sm_100) =====

	.target	sm_100

	.elftype	@"ET_EXEC"


//--------------------- .note.nv.tkinfo           --------------------------
	.section	.note.nv.tkinfo,"",@"SHT_NOTE"
	.sectionflags	@"SHF_NOTE_NV_TKINFO"
	.tkinfo
        /*0018*/ 	.word	0x00000002
        /*0030*/ 	.string	""
        /*0030*/ 	.string	"ptxas"
        /*0030*/ 	.string	"Cuda compilation tools, release 13.0, V13.0.88"
        /*0030*/ 	.string	"Build cuda_13.0.r13.0/compiler.36424714_0"
        /*0030*/ 	.string	"-arch sm_100 -m 64 "



//--------------------- .note.nv.cuinfo           --------------------------
	.section	.note.nv.cuinfo,"",@"SHT_NOTE"
	.sectionflags	@"SHF_NOTE_NV_CUINFO"
        /*0018*/ 	.short	0x0002
        /*001a*/ 	.short	0x0064
        /*001c*/ 	.short	0x0082
	.zero		2


//--------------------- .nv.info                  --------------------------
	.section	.nv.info,"",@"SHT_CUDA_INFO"
	.align	4


	//----- nvinfo : EIATTR_REGCOUNT
	.align		4
        /*0000*/ 	.byte	0x04, 0x2f
        /*0002*/ 	.short	(.L_1 - .L_0)
	.align		4
.L_0:
        /*0004*/ 	.word	index@(_Z36GMMNLSE_nonlinear_sum_MMGaussianGainP7double2S0_S0_PKS_S2_PKdS4_PKhPKjS8_bjjjj)
        /*0008*/ 	.word	0x0000002d


	//----- nvinfo : EIATTR_FRAME_SIZE
	.align		4
.L_1:
        /*000c*/ 	.byte	0x04, 0x11
        /*000e*/ 	.short	(.L_3 - .L_2)
	.align		4
.L_2:
        /*0010*/ 	.word	index@(_Z36GMMNLSE_nonlinear_sum_MMGaussianGainP7double2S0_S0_PKS_S2_PKdS4_PKhPKjS8_bjjjj)
        /*0014*/ 	.word	0x00000000


	//----- nvinfo : EIATTR_MIN_STACK_SIZE
	.align		4
.L_3:
        /*0018*/ 	.byte	0x04, 0x12
        /*001a*/ 	.short	(.L_5 - .L_4)
	.align		4
.L_4:
        /*001c*/ 	.word	index@(_Z36GMMNLSE_nonlinear_sum_MMGaussianGainP7double2S0_S0_PKS_S2_PKdS4_PKhPKjS8_bjjjj)
        /*0020*/ 	.word	0x00000000
.L_5:


//--------------------- .nv.compat                --------------------------
	.section	.nv.compat,"",@"SHT_CUDA_COMPAT_INFO"
	.align	4
        /*0000*/ 	.byte	0x02, 0x09, 0x00, 0x00, 0x02, 0x02, 0x01, 0x00, 0x02, 0x05, 0x05, 0x00, 0x03, 0x07, 0x01, 0x01
        /*0010*/ 	.byte	0x02, 0x03, 0x00, 0x00, 0x02, 0x06, 0x01, 0x00, 0x04, 0x0b, 0x08, 0x00, 0x01, 0x00, 0x00, 0x00
        /*0020*/ 	.byte	0x00, 0x00, 0x00, 0x00


//--------------------- .nv.info._Z36GMMNLSE_nonlinear_sum_MMGaussianGainP7double2S0_S0_PKS_S2_PKdS4_PKhPKjS8_bjjjj --------------------------
	.section	.nv.info._Z36GMMNLSE_nonlinear_sum_MMGaussianGainP7double2S0_S0_PKS_S2_PKdS4_PKhPKjS8_bjjjj,"",@"SHT_CUDA_INFO"
	.sectionflags	@""
	.align	4


	//----- nvinfo : EIATTR_CUDA_API_VERSION
	.align		4
        /*0000*/ 	.byte	0x04, 0x37
        /*0002*/ 	.short	(.L_7 - .L_6)
.L_6:
        /*0004*/ 	.word	0x00000082


	//----- nvinfo : EIATTR_KPARAM_INFO
	.align		4
.L_7:
        /*0008*/ 	.byte	0x04, 0x17
        /*000a*/ 	.short	(.L_9 - .L_8)
.L_8:
        /*000c*/ 	.word	0x00000000
        /*0010*/ 	.short	0x000e
        /*0012*/ 	.short	0x0060
        /*0014*/ 	.byte	0x00, 0xf0, 0x11, 0x00


	//----- nvinfo : EIATTR_KPARAM_INFO
	.align		4
.L_9:
        /*0018*/ 	.byte	0x04, 0x17
        /*001a*/ 	.short	(.L_11 - .L_10)
.L_10:
        /*001c*/ 	.word	0x00000000
        /*0020*/ 	.short	0x000d
        /*0022*/ 	.short	0x005c
        /*0024*/ 	.byte	0x00, 0xf0, 0x11, 0x00


	//----- nvinfo : EIATTR_KPARAM_INFO
	.align		4
.L_11:
        /*0028*/ 	.byte	0x04, 0x17
        /*002a*/ 	.short	(.L_13 - .L_12)
.L_12:
        /*002c*/ 	.word	0x00000000
        /*0030*/ 	.short	0x000c
        /*0032*/ 	.short	0x0058
        /*0034*/ 	.byte	0x00, 0xf0, 0x11, 0x00


	//----- nvinfo : EIATTR_KPARAM_INFO
	.align		4
.L_13:
        /*0038*/ 	.byte	0x04, 0x17
        /*003a*/ 	.short	(.L_15 - .L_14)
.L_14:
        /*003c*/ 	.word	0x00000000
        /*0040*/ 	.short	0x000b
        /*0042*/ 	.short	0x0054
        /*0044*/ 	.byte	0x00, 0xf0, 0x11, 0x00


	//----- nvinfo : EIATTR_KPARAM_INFO
	.align		4
.L_15:
        /*0048*/ 	.byte	0x04, 0x17
        /*004a*/ 	.short	(.L_17 - .L_16)
.L_16:
        /*004c*/ 	.word	0x00000000
        /*0050*/ 	.short	0x000a
        /*0052*/ 	.short	0x0050
        /*0054*/ 	.byte	0x00, 0xf0, 0x05, 0x00


	//----- nvinfo : EIATTR_KPARAM_INFO
	.align		4
.L_17:
        /*0058*/ 	.byte	0x04, 0x17
        /*005a*/ 	.short	(.L_19 - .L_18)
.L_18:
        /*005c*/ 	.word	0x00000000
        /*0060*/ 	.short	0x0009
        /*0062*/ 	.short	0x0048
        /*0064*/ 	.byte	0x00, 0xf5, 0x21, 0x00


	//----- nvinfo : EIATTR_KPARAM_INFO
	.align		4
.L_19:
        /*0068*/ 	.byte	0x04, 0x17
        /*006a*/ 	.short	(.L_21 - .L_20)
.L_20:
        /*006c*/ 	.word	0x00000000
        /*0070*/ 	.short	0x0008
        /*0072*/ 	.short	0x0040
        /*0074*/ 	.byte	0x00, 0xf5, 0x21, 0x00


	//----- nvinfo : EIATTR_KPARAM_INFO
	.align		4
.L_21:
        /*0078*/ 	.byte	0x04, 0x17
        /*007a*/ 	.short	(.L_23 - .L_22)
.L_22:
        /*007c*/ 	.word	0x00000000
        /*0080*/ 	.short	0x0007
        /*0082*/ 	.short	0x0038
        /*0084*/ 	.byte	0x00, 0xf5, 0x21, 0x00


	//----- nvinfo : EIATTR_KPARAM_INFO
	.align		4
.L_23:
        /*0088*/ 	.byte	0x04, 0x17
        /*008a*/ 	.short	(.L_25 - .L_24)
.L_24:
        /*008c*/ 	.word	0x00000000
        /*0090*/ 	.short	0x0006
        /*0092*/ 	.short	0x0030
        /*0094*/ 	.byte	0x00, 0xf5, 0x21, 0x00


	//----- nvinfo : EIATTR_KPARAM_INFO
	.align		4
.L_25:
        /*0098*/ 	.byte	0x04, 0x17
        /*009a*/ 	.short	(.L_27 - .L_26)
.L_26:
        /*009c*/ 	.word	0x00000000
        /*00a0*/ 	.short	0x0005
        /*00a2*/ 	.short	0x0028
        /*00a4*/ 	.byte	0x00, 0xf5, 0x21, 0x00


	//----- nvinfo : EIATTR_KPARAM_INFO
	.align		4
.L_27:
        /*00a8*/ 	.byte	0x04, 0x17
        /*00aa*/ 	.short	(.L_29 - .L_28)
.L_28:
        /*00ac*/ 	.word	0x00000000
        /*00b0*/ 	.short	0x0004
        /*00b2*/ 	.short	0x0020
        /*00b4*/ 	.byte	0x00, 0xf5, 0x21, 0x00


	//----- nvinfo : EIATTR_KPARAM_INFO
	.align		4
.L_29:
        /*00b8*/ 	.byte	0x04, 0x17
        /*00ba*/ 	.short	(.L_31 - .L_30)
.L_30:
        /*00bc*/ 	.word	0x00000000
        /*00c0*/ 	.short	0x0003
        /*00c2*/ 	.short	0x0018
        /*00c4*/ 	.byte	0x00, 0xf5, 0x21, 0x00


	//----- nvinfo : EIATTR_KPARAM_INFO
	.align		4
.L_31:
        /*00c8*/ 	.byte	0x04, 0x17
        /*00ca*/ 	.short	(.L_33 - .L_32)
.L_32:
        /*00cc*/ 	.word	0x00000000
        /*00d0*/ 	.short	0x0002
        /*00d2*/ 	.short	0x0010
        /*00d4*/ 	.byte	0x00, 0xf5, 0x21, 0x00


	//----- nvinfo : EIATTR_KPARAM_INFO
	.align		4
.L_33:
        /*00d8*/ 	.byte	0x04, 0x17
        /*00da*/ 	.short	(.L_35 - .L_34)
.L_34:
        /*00dc*/ 	.word	0x00000000
        /*00e0*/ 	.short	0x0001
        /*00e2*/ 	.short	0x0008
        /*00e4*/ 	.byte	0x00, 0xf5, 0x21, 0x00


	//----- nvinfo : EIATTR_KPARAM_INFO
	.align		4
.L_35:
        /*00e8*/ 	.byte	0x04, 0x17
        /*00ea*/ 	.short	(.L_37 - .L_36)
.L_36:
        /*00ec*/ 	.word	0x00000000
        /*00f0*/ 	.short	0x0000
        /*00f2*/ 	.short	0x0000
        /*00f4*/ 	.byte	0x00, 0xf5, 0x21, 0x00


	//----- nvinfo : EIATTR_SPARSE_MMA_MASK
	.align		4
.L_37:
        /*00f8*/ 	.byte	0x03, 0x50
        /*00fa*/ 	.short	0x0000


	//----- nvinfo : EIATTR_MAXREG_COUNT
	.align		4
        /*00fc*/ 	.byte	0x03, 0x1b
        /*00fe*/ 	.short	0x00ff


	//----- nvinfo : EIATTR_NUM_BARRIERS
	.align		4
        /*0100*/ 	.byte	0x02, 0x4c
        /*0102*/ 	.byte	0x01
	.zero		1


	//----- nvinfo : EIATTR_MERCURY_ISA_VERSION
	.align		4
        /*0104*/ 	.byte	0x03, 0x5f
        /*0106*/ 	.short	0x0101


	//----- nvinfo : EIATTR_VRC_CTA_INIT_COUNT
	.align		4
        /*0108*/ 	.byte	0x02, 0x4a
	.zero		1
	.zero		1


	//----- nvinfo : EIATTR_EXIT_INSTR_OFFSETS
	.align		4
        /*010c*/ 	.byte	0x04, 0x1c
        /*010e*/ 	.short	(.L_39 - .L_38)


	//   ....[0]....
.L_38:
        /*0110*/ 	.word	0x000005c0


	//   ....[1]....
        /*0114*/ 	.word	0x000005e0


	//   ....[2]....
        /*0118*/ 	.word	0x00001190


	//   ....[3]....
        /*011c*/ 	.word	0x000011e0


	//   ....[4]....
        /*0120*/ 	.word	0x00001bc0


	//   ....[5]....
        /*0124*/ 	.word	0x00001c00


	//   ....[6]....
        /*0128*/ 	.word	0x000024d0


	//----- nvinfo : EIATTR_CRS_STACK_SIZE
	.align		4
.L_39:
        /*012c*/ 	.byte	0x04, 0x1e
        /*012e*/ 	.short	(.L_41 - .L_40)
.L_40:
        /*0130*/ 	.word	0x00000000


	//----- nvinfo : EIATTR_CBANK_PARAM_SIZE
	.align		4
.L_41:
        /*0134*/ 	.byte	0x03, 0x19
        /*0136*/ 	.short	0x0064


	//----- nvinfo : EIATTR_PARAM_CBANK
	.align		4
        /*0138*/ 	.byte	0x04, 0x0a
        /*013a*/ 	.short	(.L_43 - .L_42)
	.align		4
.L_42:
        /*013c*/ 	.word	index@(.nv.constant0._Z36GMMNLSE_nonlinear_sum_MMGaussianGainP7double2S0_S0_PKS_S2_PKdS4_PKhPKjS8_bjjjj)
        /*0140*/ 	.short	0x0380
        /*0142*/ 	.short	0x0064


	//----- nvinfo : EIATTR_SW_WAR
	.align		4
.L_43:
        /*0144*/ 	.byte	0x04, 0x36
        /*0146*/ 	.short	(.L_45 - .L_44)
.L_44:
        /*0148*/ 	.word	0x00000008
.L_45:


//--------------------- .nv.callgraph             --------------------------
	.section	.nv.callgraph,"",@"SHT_CUDA_CALLGRAPH"
	.align	4
	.sectionentsize	8
	.align		4
        /*0000*/ 	.word	0x00000000
	.align		4
        /*0004*/ 	.word	0xffffffff
	.align		4
        /*0008*/ 	.word	0x00000000
	.align		4
        /*000c*/ 	.word	0xfffffffe
	.align		4
        /*0010*/ 	.word	0x00000000
	.align		4
        /*0014*/ 	.word	0xfffffffd
	.align		4
        /*0018*/ 	.word	0x00000000
	.align		4
        /*001c*/ 	.word	0xfffffffc


//--------------------- .text._Z36GMMNLSE_nonlinear_sum_MMGaussianGainP7double2S0_S0_PKS_S2_PKdS4_PKhPKjS8_bjjjj --------------------------
	.section	.text._Z36GMMNLSE_nonlinear_sum_MMGaussianGainP7double2S0_S0_PKS_S2_PKdS4_PKhPKjS8_bjjjj,"ax",@progbits
	.align	128
        .global         _Z36GMMNLSE_nonlinear_sum_MMGaussianGainP7double2S0_S0_PKS_S2_PKdS4_PKhPKjS8_bjjjj
        .type           _Z36GMMNLSE_nonlinear_sum_MMGaussianGainP7double2S0_S0_PKS_S2_PKdS4_PKhPKjS8_bjjjj,@function
        .size           _Z36GMMNLSE_nonlinear_sum_MMGaussianGainP7double2S0_S0_PKS_S2_PKdS4_PKhPKjS8_bjjjj,(.L_x_24 - _Z36GMMNLSE_nonlinear_sum_MMGaussianGainP7double2S0_S0_PKS_S2_PKdS4_PKhPKjS8_bjjjj)
        .other          _Z36GMMNLSE_nonlinear_sum_MMGaussianGainP7double2S0_S0_PKS_S2_PKdS4_PKhPKjS8_bjjjj,@"STO_CUDA_ENTRY STV_DEFAULT"
_Z36GMMNLSE_nonlinear_sum_MMGaussianGainP7double2S0_S0_PKS_S2_PKdS4_PKhPKjS8_bjjjj:
.text._Z36GMMNLSE_nonlinear_sum_MMGaussianGainP7double2S0_S0_PKS_S2_PKdS4_PKhPKjS8_bjjjj:
[----:B------:R-:W-:Y:S01]  /*0000*/  LDC R1, c[0x0][0x37c] ;  /* 0x0000df00ff017b82 */ /* 0x000fe20000000800 */
[----:B------:R-:W0:Y:S07]  /*0010*/  LDCU.64 UR4, c[0x0][0x3d8] ;  /* 0x00007b00ff0477ac */ /* 0x000e2e0008000a00 */
[----:B------:R-:W1:Y:S01]  /*0020*/  LDC R7, c[0x0][0x3e0] ;  /* 0x0000f800ff077b82 */ /* 0x000e620000000800 */
[----:B------:R-:W2:Y:S01]  /*0030*/  S2R R13, SR_TID.X ;  /* 0x00000000000d7919 */ /* 0x000ea20000002100 */
[----:B------:R-:W3:Y:S01]  /*0040*/  LDCU UR9, c[0x0][0x3d4] ;  /* 0x00007a80ff0977ac */ /* 0x000ee20008000800 */
[----:B------:R-:W4:Y:S05]  /*0050*/  LDCU.64 UR6, c[0x0][0x358] ;  /* 0x00006b00ff0677ac */ /* 0x000f2a0008000a00 */
[----:B------:R-:W3:Y:S08]  /*0060*/  S2UR UR8, SR_CTAID.X ;  /* 0x00000000000879c3 */ /* 0x000ef00000002500 */
[----:B------:R-:W4:Y:S01]  /*0070*/  LDC.64 R14, c[0x0][0x3c0] ;  /* 0x0000f000ff0e7b82 */ /* 0x000f220000000a00 */
[----:B0-----:R-:W-:-:S04]  /*0080*/  IMAD.U32 R4, RZ, RZ, UR5 ;  /* 0x00000005ff047e24 */ /* 0x001fc8000f8e00ff */
[----:B------:R-:W0:Y:S01]  /*0090*/  I2F.U32.RP R0, R4 ;  /* 0x0000000400007306 */ /* 0x000e220000209000 */
[----:B------:R-:W-:Y:S02]  /*00a0*/  ISETP.NE.U32.AND P2, PT, R4, RZ, PT ;  /* 0x000000ff0400720c */ /* 0x000fe40003f45070 */
[----:B------:R-:W4:Y:S05]  /*00b0*/  LDC.64 R18, c[0x0][0x3c8] ;  /* 0x0000f200ff127b82 */ /* 0x000f2a0000000a00 */
[----:B-1----:R-:W1:Y:S01]  /*00c0*/  I2F.U32.RP R6, R7 ;  /* 0x0000000700067306 */ /* 0x002e620000209000 */
[----:B--2---:R-:W-:-:S07]  /*00d0*/  ISETP.GE.U32.AND P0, PT, R13, R4, PT ;  /* 0x000000040d00720c */ /* 0x004fce0003f06070 */
[----:B0-----:R-:W0:Y:S08]  /*00e0*/  MUFU.RCP R0, R0 ;  /* 0x0000000000007308 */ /* 0x001e300000001000 */
[----:B-1----:R-:W1:Y:S01]  /*00f0*/  MUFU.RCP R6, R6 ;  /* 0x0000000600067308 */ /* 0x002e620000001000 */
[----:B0-----:R-:W-:-:S07]  /*0100*/  VIADD R2, R0, 0xffffffe ;  /* 0x0ffffffe00027836 */ /* 0x001fce0000000000 */
[----:B------:R0:W2:Y:S01]  /*0110*/  F2I.FTZ.U32.TRUNC.NTZ R3, R2 ;  /* 0x0000000200037305 */ /* 0x0000a2000021f000 */
[----:B-1----:R-:W-:-:S07]  /*0120*/  IADD3 R8, PT, PT, R6, 0xffffffe, RZ ;  /* 0x0ffffffe06087810 */ /* 0x002fce0007ffe0ff */
[----:B------:R1:W3:Y:S01]  /*0130*/  F2I.FTZ.U32.TRUNC.NTZ R9, R8 ;  /* 0x0000000800097305 */ /* 0x0002e2000021f000 */
[----:B0-----:R-:W-:Y:S02]  /*0140*/  HFMA2 R2, -RZ, RZ, 0, 0 ;  /* 0x00000000ff027431 */ /* 0x001fe400000001ff */
[C---:B--2---:R-:W-:Y:S02]  /*0150*/  IMAD R5, R3.reuse, R4, RZ ;  /* 0x0000000403057224 */ /* 0x044fe400078e02ff */
[----:B-1----:R-:W-:Y:S02]  /*0160*/  IMAD.MOV.U32 R8, RZ, RZ, RZ ;  /* 0x000000ffff087224 */ /* 0x002fe400078e00ff */
[----:B------:R-:W-:Y:S02]  /*0170*/  IMAD.MOV R5, RZ, RZ, -R5 ;  /* 0x000000ffff057224 */ /* 0x000fe400078e0a05 */
[----:B---3--:R-:W-:Y:S02]  /*0180*/  IMAD.MOV R10, RZ, RZ, -R9 ;  /* 0x000000ffff0a7224 */ /* 0x008fe400078e0a09 */
[----:B------:R-:W-:Y:S01]  /*0190*/  IMAD.HI.U32 R0, R3, R5, R2 ;  /* 0x0000000503007227 */ /* 0x000fe200078e0002 */
[----:B------:R-:W-:-:S03]  /*01a0*/  MOV R5, UR4 ;  /* 0x0000000400057c02 */ /* 0x000fc60008000f00 */
[----:B------:R-:W-:Y:S02]  /*01b0*/  IMAD R3, R10, R7, RZ ;  /* 0x000000070a037224 */ /* 0x000fe400078e02ff */
[----:B------:R-:W-:-:S04]  /*01c0*/  IMAD.HI.U32 R25, R0, R13, RZ ;  /* 0x0000000d00197227 */ /* 0x000fc800078e00ff */
[----:B------:R-:W-:Y:S02]  /*01d0*/  IMAD.HI.U32 R0, R9, R3, R8 ;  /* 0x0000000309007227 */ /* 0x000fe400078e0008 */
[----:B------:R-:W0:Y:S02]  /*01e0*/  @!P0 LDC.64 R8, c[0x0][0x398] ;  /* 0x0000e600ff088b82 */ /* 0x000e240000000a00 */
[----:B------:R-:W-:Y:S02]  /*01f0*/  IMAD.MOV R3, RZ, RZ, -R25 ;  /* 0x000000ffff037224 */ /* 0x000fe400078e0a19 */
[----:B------:R-:W-:-:S04]  /*0200*/  IMAD.HI.U32 R0, R0, UR8, RZ ;  /* 0x0000000800007c27 */ /* 0x000fc8000f8e00ff */
[----:B------:R-:W-:Y:S01]  /*0210*/  IMAD R3, R4, R3, R13 ;  /* 0x0000000304037224 */ /* 0x000fe200078e020d */
[----:B------:R-:W-:-:S04]  /*0220*/  IADD3 R2, PT, PT, -R0, RZ, RZ ;  /* 0x000000ff00027210 */ /* 0x000fc80007ffe1ff */
[----:B------:R-:W-:Y:S01]  /*0230*/  ISETP.GE.U32.AND P5, PT, R3, R4, PT ;  /* 0x000000040300720c */ /* 0x000fe20003fa6070 */
[----:B------:R-:W-:-:S05]  /*0240*/  IMAD R2, R7, R2, UR8 ;  /* 0x0000000807027e24 */ /* 0x000fca000f8e0202 */
[----:B------:R-:W-:-:S07]  /*0250*/  ISETP.GE.U32.AND P3, PT, R2, R7, PT ;  /* 0x000000070200720c */ /* 0x000fce0003f66070 */
[----:B------:R-:W-:Y:S01]  /*0260*/  @P5 IMAD.IADD R3, R3, 0x1, -R4 ;  /* 0x0000000103035824 */ /* 0x000fe200078e0a04 */
[----:B------:R-:W-:Y:S02]  /*0270*/  @P5 IADD3 R25, PT, PT, R25, 0x1, RZ ;  /* 0x0000000119195810 */ /* 0x000fe40007ffe0ff */
[----:B------:R-:W-:Y:S02]  /*0280*/  ISETP.NE.U32.AND P5, PT, R7, RZ, PT ;  /* 0x000000ff0700720c */ /* 0x000fe40003fa5070 */
[----:B------:R-:W-:Y:S01]  /*0290*/  ISETP.GE.U32.AND P4, PT, R3, R4, PT ;  /* 0x000000040300720c */ /* 0x000fe20003f86070 */
[----:B------:R-:W-:Y:S02]  /*02a0*/  @P3 IMAD.IADD R2, R2, 0x1, -R7 ;  /* 0x0000000102023824 */ /* 0x000fe400078e0a07 */
[----:B------:R-:W-:Y:S02]  /*02b0*/  @P3 VIADD R0, R0, 0x1 ;  /* 0x0000000100003836 */ /* 0x000fe40000000000 */
[----:B------:R-:W-:Y:S01]  /*02c0*/  IMAD R3, R5, UR9, RZ ;  /* 0x0000000905037c24 */ /* 0x000fe2000f8e02ff */
[----:B------:R-:W-:-:S07]  /*02d0*/  ISETP.GE.U32.AND P1, PT, R2, R7, PT ;  /* 0x000000070200720c */ /* 0x000fce0003f26070 */
[----:B------:R-:W-:Y:S01]  /*02e0*/  @P4 VIADD R25, R25, 0x1 ;  /* 0x0000000119194836 */ /* 0x000fe20000000000 */
[----:B------:R-:W-:-:S05]  /*02f0*/  @!P2 LOP3.LUT R25, RZ, R4, RZ, 0x33, !PT ;  /* 0x00000004ff19a212 */ /* 0x000fca00078e33ff */
[----:B------:R-:W-:Y:S02]  /*0300*/  IMAD.MOV R2, RZ, RZ, -R25 ;  /* 0x000000ffff027224 */ /* 0x000fe400078e0a19 */
[----:B------:R-:W-:Y:S01]  /*0310*/  @P1 VIADD R0, R0, 0x1 ;  /* 0x0000000100001836 */ /* 0x000fe20000000000 */
[----:B------:R-:W-:Y:S01]  /*0320*/  @!P5 LOP3.LUT R0, RZ, R7, RZ, 0x33, !PT ;  /* 0x00000007ff00d212 */ /* 0x000fe200078e33ff */
[----:B------:R-:W-:-:S04]  /*0330*/  IMAD R2, R4, R2, R13 ;  /* 0x0000000204027224 */ /* 0x000fc800078e020d */
[----:B------:R-:W-:-:S04]  /*0340*/  @!P0 IMAD R11, R2, R3, R0 ;  /* 0x00000003020b8224 */ /* 0x000fc800078e0200 */
[----:B0-----:R-:W-:-:S06]  /*0350*/  @!P0 IMAD.WIDE.U32 R8, R11, 0x10, R8 ;  /* 0x000000100b088825 */ /* 0x001fcc00078e0008 */
[----:B----4-:R-:W2:Y:S01]  /*0360*/  @!P0 LDG.E.128 R8, desc[UR6][R8.64] ;  /* 0x0000000608088981 */ /* 0x010ea2000c1e1d00 */
[----:B------:R-:W0:Y:S01]  /*0370*/  S2UR UR5, SR_CgaCtaId ;  /* 0x00000000000579c3 */ /* 0x000e220000008800 */
[----:B------:R-:W-:Y:S01]  /*0380*/  UMOV UR4, 0x400 ;  /* 0x0000040000047882 */ /* 0x000fe20000000000 */
[----:B------:R-:W-:-:S04]  /*0390*/  IMAD.WIDE.U32 R14, R13, 0x4, R14 ;  /* 0x000000040d0e7825 */ /* 0x000fc800078e000e */
[----:B------:R-:W-:Y:S01]  /*03a0*/  IMAD.WIDE.U32 R12, R13, 0x4, R18 ;  /* 0x000000040d0c7825 */ /* 0x000fe200078e0012 */
[----:B0-----:R-:W-:-:S06]  /*03b0*/  ULEA UR4, UR5, UR4, 0x18 ;  /* 0x0000000405047291 */ /* 0x001fcc000f8ec0ff */
[----:B------:R-:W-:-:S05]  /*03c0*/  MOV R27, UR4 ;  /* 0x00000004001b7c02 */ /* 0x000fca0008000f00 */
[----:B------:R-:W-:Y:S01]  /*03d0*/  IMAD R17, R2, 0x10, R27 ;  /* 0x0000001002117824 */ /* 0x000fe200078e021b */
[----:B------:R-:W0:Y:S08]  /*03e0*/  I2F.U32.RP R16, UR9 ;  /* 0x0000000900107d06 */ /* 0x000e300008209000 */
[----:B0-----:R-:W0:Y:S01]  /*03f0*/  MUFU.RCP R16, R16 ;  /* 0x0000001000107308 */ /* 0x001e220000001000 */
[----:B--2---:R1:W-:Y:S01]  /*0400*/  @!P0 STS.128 [R17], R8 ;  /* 0x0000000811008388 */ /* 0x0043e20000000c00 */
[----:B------:R-:W-:Y:S06]  /*0410*/  BAR.SYNC.DEFER_BLOCKING 0x0 ;  /* 0x0000000000007b1d */ /* 0x000fec0000010000 */
[----:B------:R2:W5:Y:S04]  /*0420*/  LDG.E R6, desc[UR6][R14.64] ;  /* 0x000000060e067981 */ /* 0x000568000c1e1900 */
[----:B------:R2:W5:Y:S01]  /*0430*/  LDG.E R21, desc[UR6][R12.64] ;  /* 0x000000060c157981 */ /* 0x000562000c1e1900 */
[----:B0-----:R-:W-:Y:S01]  /*0440*/  VIADD R18, R16, 0xffffffe ;  /* 0x0ffffffe10127836 */ /* 0x001fe20000000000 */
[----:B------:R-:W-:-:S03]  /*0450*/  ISETP.NE.U32.AND P2, PT, RZ, UR9, PT ;  /* 0x00000009ff007c0c */ /* 0x000fc6000bf45070 */
[----:B------:R0:W3:Y:S02]  /*0460*/  F2I.FTZ.U32.TRUNC.NTZ R19, R18 ;  /* 0x0000001200137305 */ /* 0x0000e4000021f000 */
[----:B0-----:R-:W-:Y:S01]  /*0470*/  IMAD.MOV.U32 R18, RZ, RZ, RZ ;  /* 0x000000ffff127224 */ /* 0x001fe200078e00ff */
[----:B---3--:R-:W-:-:S05]  /*0480*/  IADD3 R23, PT, PT, RZ, -R19, RZ ;  /* 0x80000013ff177210 */ /* 0x008fca0007ffe0ff */
[----:B------:R-:W-:-:S04]  /*0490*/  IMAD R23, R23, UR9, RZ ;  /* 0x0000000917177c24 */ /* 0x000fc8000f8e02ff */
[----:B------:R-:W-:-:S06]  /*04a0*/  IMAD.HI.U32 R19, R19, R23, R18 ;  /* 0x0000001713137227 */ /* 0x000fcc00078e0012 */
[----:B------:R-:W-:-:S04]  /*04b0*/  IMAD.HI.U32 R24, R19, R0, RZ ;  /* 0x0000000013187227 */ /* 0x000fc800078e00ff */
[----:B-1----:R-:W-:-:S04]  /*04c0*/  IMAD.MOV R9, RZ, RZ, -R24 ;  /* 0x000000ffff097224 */ /* 0x002fc800078e0a18 */
[----:B------:R-:W-:-:S05]  /*04d0*/  IMAD R8, R9, UR9, R0 ;  /* 0x0000000909087c24 */ /* 0x000fca000f8e0200 */
[----:B------:R-:W-:-:S13]  /*04e0*/  ISETP.GE.U32.AND P0, PT, R8, UR9, PT ;  /* 0x0000000908007c0c */ /* 0x000fda000bf06070 */
[----:B------:R-:W-:Y:S01]  /*04f0*/  @P0 IADD3 R8, PT, PT, R8, -UR9, RZ ;  /* 0x8000000908080c10 */ /* 0x000fe2000fffe0ff */
[----:B------:R-:W-:-:S03]  /*0500*/  @P0 VIADD R24, R24, 0x1 ;  /* 0x0000000118180836 */ /* 0x000fc60000000000 */
[----:B------:R-:W-:Y:S01]  /*0510*/  ISETP.GE.U32.AND P1, PT, R8, UR9, PT ;  /* 0x0000000908007c0c */ /* 0x000fe2000bf26070 */
[----:B------:R-:W-:-:S04]  /*0520*/  IMAD.MOV R8, RZ, RZ, -R0 ;  /* 0x000000ffff087224 */ /* 0x000fc800078e0a00 */
[----:B------:R-:W-:-:S05]  /*0530*/  IMAD R8, R7, R8, UR8 ;  /* 0x0000000807087e24 */ /* 0x000fca000f8e0208 */
[----:B------:R-:W-:-:S03]  /*0540*/  ISETP.NE.AND P0, PT, R8, 0x2, PT ;  /* 0x000000020800780c */ /* 0x000fc60003f05270 */
[----:B------:R-:W-:Y:S02]  /*0550*/  @P1 IADD3 R24, PT, PT, R24, 0x1, RZ ;  /* 0x0000000118181810 */ /* 0x000fe40007ffe0ff */
[----:B------:R-:W-:-:S08]  /*0560*/  @!P2 LOP3.LUT R24, RZ, UR9, RZ, 0x33, !PT ;  /* 0x00000009ff18ac12 */ /* 0x000fd0000f8e33ff */
[----:B--2---:R-:W-:Y:S05]  /*0570*/  @!P0 BRA `(.L_x_0) ;  /* 0x0000001400948947 */ /* 0x004fea0003800000 */
[----:B------:R-:W-:Y:S01]  /*0580*/  ISETP.NE.AND P0, PT, R8, 0x1, PT ;  /* 0x000000010800780c */ /* 0x000fe20003f05270 */
[----:B------:R-:W-:-:S12]  /*0590*/  IMAD R7, R3, R4, RZ ;  /* 0x0000000403077224 */ /* 0x000fd800078e02ff */
[----:B------:R-:W-:Y:S05]  /*05a0*/  @!P0 BRA `(.L_x_1) ;  /* 0x0000000800fc8947 */ /* 0x000fea0003800000 */
[----:B------:R-:W-:-:S13]  /*05b0*/  ISETP.NE.AND P0, PT, R8, RZ, PT ;  /* 0x000000ff0800720c */ /* 0x000fda0003f05270 */
[----:B------:R-:W-:Y:S05]  /*05c0*/  @P0 EXIT ;  /* 0x000000000000094d */ /* 0x000fea0003800000 */
[----:B-----5:R-:W-:-:S13]  /*05d0*/  ISETP.NE.AND P0, PT, R6, RZ, PT ;  /* 0x000000ff0600720c */ /* 0x020fda0003f05270 */
[----:B------:R-:W-:Y:S05]  /*05e0*/  @!P0 EXIT ;  /* 0x000000000000894d */ /* 0x000fea0003800000 */
[----:B------:R-:W-:Y:S01]  /*05f0*/  VIADD R24, R6, 0xffffffff ;  /* 0xffffffff06187836 */ /* 0x000fe20000000000 */
[----:B------:R-:W0:Y:S01]  /*0600*/  LDCU.64 UR8, c[0x0][0x3b8] ;  /* 0x00007700ff0877ac */ /* 0x000e220008000a00 */
[----:B------:R-:W-:Y:S01]  /*0610*/  VIADD R5, R21, 0xffffffff ;  /* 0xffffffff15057836 */ /* 0x000fe20000000000 */
[----:B------:R-:W-:Y:S01]  /*0620*/  BSSY.RECONVERGENT B0, `(.L_x_2) ;  /* 0x00000b1000007945 */ /* 0x000fe20003800200 */
[----:B------:R-:W-:Y:S02]  /*0630*/  CS2R R12, SRZ ;  /* 0x00000000000c7805 */ /* 0x000fe4000001ff00 */
[----:B------:R-:W-:Y:S02]  /*0640*/  CS2R R14, SRZ ;  /* 0x00000000000e7805 */ /* 0x000fe4000001ff00 */
[----:B------:R-:W-:-:S13]  /*0650*/  ISETP.GE.U32.AND P0, PT, R24, R5, PT ;  /* 0x000000051800720c */ /* 0x000fda0003f06070 */
[----:B0-----:R-:W-:Y:S05]  /*0660*/  @P0 BRA `(.L_x_3) ;  /* 0x0000000800b00947 */ /* 0x001fea0003800000 */
[----:B------:R0:W1:Y:S01]  /*0670*/  LDS.128 R8, [R17] ;  /* 0x0000000011087984 */ /* 0x0000620000000c00 */
[C---:B------:R-:W-:Y:S01]  /*0680*/  IADD3 R4, PT, PT, -R21.reuse, R6, RZ ;  /* 0x0000000615047210 */ /* 0x040fe20007ffe1ff */
[----:B------:R-:W-:Y:S01]  /*0690*/  BSSY.RECONVERGENT B1, `(.L_x_4) ;  /* 0x0000060000017945 */ /* 0x000fe20003800200 */
[----:B------:R-:W-:Y:S02]  /*06a0*/  CS2R R14, SRZ ;  /* 0x00000000000e7805 */ /* 0x000fe4000001ff00 */
[----:B------:R-:W-:Y:S02]  /*06b0*/  CS2R R12, SRZ ;  /* 0x00000000000c7805 */ /* 0x000fe4000001ff00 */
[----:B------:R-:W-:Y:S01]  /*06c0*/  ISETP.GT.U32.AND P0, PT, R4, -0x4, PT ;  /* 0xfffffffc0400780c */ /* 0x000fe20003f04070 */
[----:B------:R-:W-:-:S12]  /*06d0*/  IMAD.IADD R4, R21, 0x1, -R6 ;  /* 0x0000000115047824 */ /* 0x000fd800078e0a06 */
[----:B0-----:R-:W-:Y:S05]  /*06e0*/  @P0 BRA `(.L_x_5) ;  /* 0x0000000400680947 */ /* 0x001fea0003800000 */
[----:B------:R-:W-:Y:S01]  /*06f0*/  LOP3.LUT R5, R4, 0xfffffffc, RZ, 0xc0, !PT ;  /* 0xfffffffc04057812 */ /* 0x000fe200078ec0ff */
[----:B------:R-:W-:Y:S01]  /*0700*/  BSSY.RECONVERGENT B2, `(.L_x_6) ;  /* 0x0000057000027945 */ /* 0x000fe20003800200 */
[----:B------:R-:W-:Y:S01]  /*0710*/  IMAD.SHL.U32 R24, R6, 0x4, RZ ;  /* 0x0000000406187824 */ /* 0x000fe200078e00ff */
[----:B------:R-:W-:Y:S02]  /*0720*/  CS2R R14, SRZ ;  /* 0x00000000000e7805 */ /* 0x000fe4000001ff00 */
[----:B------:R-:W-:-:S07]  /*0730*/  IADD3 R5, PT, PT, -R5, RZ, RZ ;  /* 0x000000ff05057210 */ /* 0x000fce0007ffe1ff */
.L_x_7:
[----:B------:R-:W-:-:S05]  /*0740*/  VIADD R16, R24, 0xfffffffc ;  /* 0xfffffffc18107836 */ /* 0x000fca0000000000 */
[----:B------:R-:W-:-:S04]  /*0750*/  IADD3 R34, P0, PT, R16, UR8, RZ ;  /* 0x0000000810227c10 */ /* 0x000fc8000ff1e0ff */
[----:B------:R-:W-:-:S05]  /*0760*/  LEA.HI.X.SX32 R35, R16, UR9, 0x1, P0 ;  /* 0x0000000910237c11 */ /* 0x000fca00080f0eff */
[----:B------:R-:W2:Y:S04]  /*0770*/  LDG.E.U8 R31, desc[UR6][R34.64+0x2] ;  /* 0x00000206221f7981 */ /* 0x000ea8000c1e1100 */
[----:B------:R-:W3:Y:S04]  /*0780*/  LDG.E.U8 R32, desc[UR6][R34.64+0x3] ;  /* 0x0000030622207981 */ /* 0x000ee8000c1e1100 */
[----:B------:R-:W4:Y:S04]  /*0790*/  LDG.E.U8 R29, desc[UR6][R34.64+0x6] ;  /* 0x00000606221d7981 */ /* 0x000f28000c1e1100 */
[----:B------:R-:W5:Y:S04]  /*07a0*/  LDG.E.U8 R30, desc[UR6][R34.64+0x7] ;  /* 0x00000706221e7981 */ /* 0x000f68000c1e1100 */
[----:B------:R-:W5:Y:S04]  /*07b0*/  LDG.E.U8 R26, desc[UR6][R34.64+0xb] ;  /* 0x00000b06221a7981 */ /* 0x000f68000c1e1100 */
[----:B------:R-:W5:Y:S01]  /*07c0*/  LDG.E.U8 R28, desc[UR6][R34.64+0xa] ;  /* 0x00000a06221c7981 */ /* 0x000f62000c1e1100 */
[----:B------:R-:W0:Y:S01]  /*07d0*/  S2UR UR5, SR_CgaCtaId ;  /* 0x00000000000579c3 */ /* 0x000e220000008800 */
[----:B------:R-:W-:-:S02]  /*07e0*/  UMOV UR4, 0x400 ;  /* 0x0000040000047882 */ /* 0x000fc40000000000 */
[----:B0-----:R-:W-:Y:S01]  /*07f0*/  ULEA UR4, UR5, UR4, 0x18 ;  /* 0x0000000405047291 */ /* 0x001fe2000f8ec0ff */
[----:B--2---:R-:W-:Y:S01]  /*0800*/  IMAD R33, R31, 0x10, R27 ;  /* 0x000000101f217824 */ /* 0x004fe200078e021b */
[----:B---3--:R-:W-:-:S04]  /*0810*/  LEA R38, R32, R27, 0x4 ;  /* 0x0000001b20267211 */ /* 0x008fc800078e20ff */
[----:B------:R-:W-:Y:S04]  /*0820*/  LDS.128 R16, [R33+-0x10] ;  /* 0xfffff00021107984 */ /* 0x000fe80000000c00 */
[----:B------:R-:W0:Y:S01]  /*0830*/  LDS.128 R20, [R38+-0x10] ;  /* 0xfffff00026147984 */ /* 0x000e220000000c00 */
[----:B------:R-:W-:-:S04]  /*0840*/  IMAD.U32 R27, RZ, RZ, UR4 ;  /* 0x00000004ff1b7e24 */ /* 0x000fc8000f8e00ff */
[----:B----4-:R-:W-:Y:S01]  /*0850*/  IMAD R40, R29, 0x10, R27 ;  /* 0x000000101d287824 */ /* 0x010fe200078e021b */
[----:B-----5:R-:W-:Y:S01]  /*0860*/  LEA R42, R30, R27, 0x4 ;  /* 0x0000001b1e2a7211 */ /* 0x020fe200078e20ff */
[----:B0-----:R-:W-:-:S08]  /*0870*/  DMUL R18, R18, R22 ;  /* 0x0000001612127228 */ /* 0x001fd00000000000 */
[----:B------:R-:W-:Y:S02]  /*0880*/  DFMA R36, R16, R20, R18 ;  /* 0x000000141024722b */ /* 0x000fe40000000012 */
[----:B------:R0:W-:Y:S04]  /*0890*/  LDS.128 R16, [R40+-0x10] ;  /* 0xfffff00028107984 */ /* 0x0001e80000000c00 */
[----:B------:R-:W2:Y:S01]  /*08a0*/  LDS.128 R20, [R42+-0x10] ;  /* 0xfffff0002a147984 */ /* 0x000ea20000000c00 */
[--C-:B------:R-:W-:Y:S01]  /*08b0*/  IMAD R33, R28, 0x10, R27.reuse ;  /* 0x000000101c217824 */ /* 0x100fe200078e021b */
[----:B0-----:R-:W0:Y:S01]  /*08c0*/  LDC.64 R40, c[0x0][0x3a8] ;  /* 0x0000ea00ff287b82 */ /* 0x001e220000000a00 */
[----:B--2---:R-:W-:Y:S01]  /*08d0*/  DMUL R18, R18, R22 ;  /* 0x0000001612127228 */ /* 0x004fe20000000000 */
[----:B------:R-:W-:-:S07]  /*08e0*/  IMAD R22, R26, 0x10, R27 ;  /* 0x000000101a167824 */ /* 0x000fce00078e021b */
[----:B------:R-:W-:Y:S02]  /*08f0*/  DFMA R38, R16, R20, R18 ;  /* 0x000000141026722b */ /* 0x000fe40000000012 */
[----:B------:R-:W-:Y:S04]  /*0900*/  LDS.128 R16, [R33+-0x10] ;  /* 0xfffff00021107984 */ /* 0x000fe80000000c00 */
[----:B------:R-:W2:Y:S01]  /*0910*/  LDS.128 R20, [R22+-0x10] ;  /* 0xfffff00016147984 */ /* 0x000ea20000000c00 */
[----:B------:R-:W-:Y:S02]  /*0920*/  ISETP.NE.AND P1, PT, R29, R30, PT ;  /* 0x0000001e1d00720c */ /* 0x000fe40003f25270 */
[----:B------:R-:W-:Y:S01]  /*0930*/  ISETP.NE.AND P2, PT, R28, R26, PT ;  /* 0x0000001a1c00720c */ /* 0x000fe20003f45270 */
[----:B------:R-:W3:Y:S01]  /*0940*/  LDG.E.U8 R30, desc[UR6][R34.64+0xf] ;  /* 0x00000f06221e7981 */ /* 0x000ee2000c1e1100 */
[----:B------:R-:W-:-:S03]  /*0950*/  ISETP.NE.AND P0, PT, R31, R32, PT ;  /* 0x000000201f00720c */ /* 0x000fc60003f05270 */
[----:B------:R-:W4:Y:S01]  /*0960*/  LDG.E.U8 R26, desc[UR6][R34.64+0xe] ;  /* 0x00000e06221a7981 */ /* 0x000f22000c1e1100 */
[----:B--2---:R-:W-:-:S08]  /*0970*/  DMUL R18, R18, R22 ;  /* 0x0000001612127228 */ /* 0x004fd00000000000 */
[----:B------:R-:W-:Y:S01]  /*0980*/  DFMA R16, R16, R20, R18 ;  /* 0x000000141010722b */ /* 0x000fe20000000012 */
[----:B------:R-:W-:-:S05]  /*0990*/  IADD3 R19, PT, PT, R6, -0x1, RZ ;  /* 0xffffffff06137810 */ /* 0x000fca0007ffe0ff */
[----:B0-----:R-:W-:-:S05]  /*09a0*/  IMAD.WIDE R40, R19, 0x8, R40 ;  /* 0x0000000813287825 */ /* 0x001fca00078e0228 */
[----:B------:R-:W2:Y:S04]  /*09b0*/  LDG.E.64 R18, desc[UR6][R40.64] ;  /* 0x0000000628127981 */ /* 0x000ea8000c1e1b00 */
[----:B------:R-:W5:Y:S04]  /*09c0*/  LDG.E.64 R20, desc[UR6][R40.64+0x8] ;  /* 0x0000080628147981 */ /* 0x000f68000c1e1b00 */
[----:B------:R-:W5:Y:S04]  /*09d0*/  LDG.E.64 R32, desc[UR6][R40.64+0x10] ;  /* 0x0000100628207981 */ /* 0x000f68000c1e1b00 */
[----:B------:R-:W5:Y:S01]  /*09e0*/  LDG.E.64 R28, desc[UR6][R40.64+0x18] ;  /* 0x00001806281c7981 */ /* 0x000f62000c1e1b00 */
[----:B------:R-:W-:Y:S01]  /*09f0*/  IADD3 R5, PT, PT, R5, 0x4, RZ ;  /* 0x0000000405057810 */ /* 0x000fe20007ffe0ff */
[----:B------:R-:W-:-:S02]  /*0a00*/  VIADD R24, R24, 0x10 ;  /* 0x0000001018187836 */ /* 0x000fc40000000000 */
[----:B------:R-:W-:Y:S02]  /*0a10*/  VIADD R6, R6, 0x4 ;  /* 0x0000000406067836 */ /* 0x000fe40000000000 */
[--C-:B---3--:R-:W-:Y:S02]  /*0a20*/  IMAD R22, R30, 0x10, R27.reuse ;  /* 0x000000101e167824 */ /* 0x108fe400078e021b */
[----:B----4-:R-:W-:Y:S01]  /*0a30*/  IMAD R31, R26, 0x10, R27 ;  /* 0x000000101a1f7824 */ /* 0x010fe200078e021b */
[----:B--2---:R-:W-:Y:S02]  /*0a40*/  DMUL R36, R18, R36 ;  /* 0x0000002412247228 */ /* 0x004fe40000000000 */
[----:B-----5:R-:W-:Y:S01]  /*0a50*/  DMUL R38, R20, R38 ;  /* 0x0000002614267228 */ /* 0x020fe20000000000 */
[----:B------:R-:W-:Y:S01]  /*0a60*/  LDS.128 R20, [R22+-0x10] ;  /* 0xfffff00016147984 */ /* 0x000fe20000000c00 */
[----:B------:R-:W-:-:S03]  /*0a70*/  DMUL R32, R32, R16 ;  /* 0x0000001020207228 */ /* 0x000fc60000000000 */
[----:B------:R-:W0:Y:S02]  /*0a80*/  LDS.128 R16, [R31+-0x10] ;  /* 0xfffff0001f107984 */ /* 0x000e240000000c00 */
[----:B0-----:R-:W-:-:S08]  /*0a90*/  DMUL R18, R18, R22 ;  /* 0x0000001612127228 */ /* 0x001fd00000000000 */
[----:B------:R-:W-:Y:S02]  /*0aa0*/  DFMA R16, R16, R20, R18 ;  /* 0x000000141010722b */ /* 0x000fe40000000012 */
[-C--:B-1----:R-:W-:Y:S02]  /*0ab0*/  DMUL R20, R8, R36.reuse ;  /* 0x0000002408147228 */ /* 0x082fe40000000000 */
[----:B------:R-:W-:-:S06]  /*0ac0*/  DMUL R18, R10, R36 ;  /* 0x000000240a127228 */ /* 0x000fcc0000000000 */
[-C--:B------:R-:W-:Y:S02]  /*0ad0*/  @P0 DFMA R20, R8, R36.reuse, R20 ;  /* 0x000000240814022b */ /* 0x080fe40000000014 */
[----:B------:R-:W-:-:S06]  /*0ae0*/  @P0 DFMA R18, R10, R36, R18 ;  /* 0x000000240a12022b */ /* 0x000fcc0000000012 */
[----:B------:R-:W-:Y:S02]  /*0af0*/  DADD R12, R20, R12 ;  /* 0x00000000140c7229 */ /* 0x000fe4000000000c */
[----:B------:R-:W-:Y:S02]  /*0b00*/  DADD R14, R18, R14 ;  /* 0x00000000120e7229 */ /* 0x000fe4000000000e */
[-C--:B------:R-:W-:Y:S02]  /*0b10*/  DMUL R20, R8, R38.reuse ;  /* 0x0000002608147228 */ /* 0x080fe40000000000 */
[----:B------:R-:W-:Y:S02]  /*0b20*/  DMUL R18, R10, R38 ;  /* 0x000000260a127228 */ /* 0x000fe40000000000 */
[----:B------:R-:W-:-:S04]  /*0b30*/  DMUL R16, R28, R16 ;  /* 0x000000101c107228 */ /* 0x000fc80000000000 */
[-C--:B------:R-:W-:Y:S02]  /*0b40*/  @P1 DFMA R20, R8, R38.reuse, R20 ;  /* 0x000000260814122b */ /* 0x080fe40000000014 */
[----:B------:R-:W-:Y:S01]  /*0b50*/  @P1 DFMA R18, R10, R38, R18 ;  /* 0x000000260a12122b */ /* 0x000fe20000000012 */
[----:B------:R-:W-:Y:S01]  /*0b60*/  ISETP.NE.AND P0, PT, R26, R30, PT ;  /* 0x0000001e1a00720c */ /* 0x000fe20003f05270 */
[-C--:B------:R-:W-:Y:S02]  /*0b70*/  DMUL R22, R8, R32.reuse ;  /* 0x0000002008167228 */ /* 0x080fe40000000000 */
[----:B------:R-:W-:Y:S02]  /*0b80*/  DMUL R28, R10, R32 ;  /* 0x000000200a1c7228 */ /* 0x000fe40000000000 */
[----:B------:R-:W-:Y:S02]  /*0b90*/  DADD R12, R12, R20 ;  /* 0x000000000c0c7229 */ /* 0x000fe40000000014 */
[----:B------:R-:W-:-:S02]  /*0ba0*/  DADD R14, R14, R18 ;  /* 0x000000000e0e7229 */ /* 0x000fc40000000012 */
[-C--:B------:R-:W-:Y:S02]  /*0bb0*/  DMUL R20, R8, R16.reuse ;  /* 0x0000001008147228 */ /* 0x080fe40000000000 */
[----:B------:R-:W-:Y:S02]  /*0bc0*/  DMUL R18, R10, R16 ;  /* 0x000000100a127228 */ /* 0x000fe40000000000 */
[-C--:B------:R-:W-:Y:S02]  /*0bd0*/  @P2 DFMA R22, R8, R32.reuse, R22 ;  /* 0x000000200816222b */ /* 0x080fe40000000016 */
[----:B------:R-:W-:Y:S02]  /*0be0*/  @P2 DFMA R28, R10, R32, R28 ;  /* 0x000000200a1c222b */ /* 0x000fe4000000001c */
[-C--:B------:R-:W-:Y:S02]  /*0bf0*/  @P0 DFMA R20, R8, R16.reuse, R20 ;  /* 0x000000100814022b */ /* 0x080fe40000000014 */
[----:B------:R-:W-:Y:S01]  /*0c00*/  @P0 DFMA R18, R10, R16, R18 ;  /* 0x000000100a12022b */ /* 0x000fe20000000012 */
[----:B------:R-:W-:Y:S01]  /*0c10*/  ISETP.NE.AND P0, PT, R5, RZ, PT ;  /* 0x000000ff0500720c */ /* 0x000fe20003f05270 */
[----:B------:R-:W-:-:S02]  /*0c20*/  DADD R12, R12, R22 ;  /* 0x000000000c0c7229 */ /* 0x000fc40000000016 */
[----:B------:R-:W-:-:S06]  /*0c30*/  DADD R14, R14, R28 ;  /* 0x000000000e0e7229 */ /* 0x000fcc000000001c */
[----:B------:R-:W-:Y:S02]  /*0c40*/  DADD R12, R12, R20 ;  /* 0x000000000c0c7229 */ /* 0x000fe40000000014 */
[----:B------:R-:W-:Y:S02]  /*0c50*/  DADD R14, R14, R18 ;  /* 0x000000000e0e7229 */ /* 0x000fe40000000012 */
[----:B------:R-:W-:Y:S09]  /*0c60*/  @P0 BRA `(.L_x_7) ;  /* 0xfffffff800b40947 */ /* 0x000ff2000383ffff */
[----:B------:R-:W-:Y:S05]  /*0c70*/  BSYNC.RECONVERGENT B2 ;  /* 0x0000000000027941 */ /* 0x000fea0003800200 */
.L_x_6:
[----:B------:R-:W-:-:S07]  /*0c80*/  IADD3 R24, PT, PT, R6, -0x1, RZ ;  /* 0xffffffff06187810 */ /* 0x000fce0007ffe0ff */
.L_x_5:
[----:B------:R-:W-:Y:S05]  /*0c90*/  BSYNC.RECONVERGENT B1 ;  /* 0x0000000000017941 */ /* 0x000fea0003800200 */
.L_x_4:
[----:B------:R-:W-:-:S13]  /*0ca0*/  LOP3.LUT P0, R5, R4, 0x3, RZ, 0xc0, !PT ;  /* 0x0000000304057812 */ /* 0x000fda000780c0ff */
[----:B------:R-:W-:Y:S05]  /*0cb0*/  @!P0 BRA `(.L_x_3) ;  /* 0x00000004001c8947 */ /* 0x000fea0003800000 */
[----:B------:R-:W-:Y:S01]  /*0cc0*/  ISETP.NE.AND P0, PT, R5, 0x1, PT ;  /* 0x000000010500780c */ /* 0x000fe20003f05270 */
[----:B------:R-:W-:Y:S01]  /*0cd0*/  BSSY.RECONVERGENT B1, `(.L_x_8) ;  /* 0x000002d000017945 */ /* 0x000fe20003800200 */
[----:B------:R-:W-:-:S04]  /*0ce0*/  LOP3.LUT R4, R4, 0x1, RZ, 0xc0, !PT ;  /* 0x0000000104047812 */ /* 0x000fc800078ec0ff */
[----:B------:R-:W-:-:S07]  /*0cf0*/  ISETP.NE.U32.AND P2, PT, R4, 0x1, PT ;  /* 0x000000010400780c */ /* 0x000fce0003f45070 */
[----:B------:R-:W-:Y:S06]  /*0d00*/  @!P0 BRA `(.L_x_9) ;  /* 0x0000000000a48947 */ /* 0x000fec0003800000 */
[----:B------:R-:W0:Y:S01]  /*0d10*/  LDCU.64 UR4, c[0x0][0x3b8] ;  /* 0x00007700ff0477ac */ /* 0x000e220008000a00 */
[----:B------:R-:W-:Y:S01]  /*0d20*/  IMAD.SHL.U32 R4, R24, 0x4, RZ ;  /* 0x0000000418047824 */ /* 0x000fe200078e00ff */
[----:B------:R-:W2:Y:S04]  /*0d30*/  LDC.64 R34, c[0x0][0x3a8] ;  /* 0x0000ea00ff227b82 */ /* 0x000ea80000000a00 */
[----:B0-----:R-:W-:-:S04]  /*0d40*/  IADD3 R32, P0, PT, R4, UR4, RZ ;  /* 0x0000000404207c10 */ /* 0x001fc8000ff1e0ff */
[----:B------:R-:W-:-:S05]  /*0d50*/  LEA.HI.X.SX32 R33, R4, UR5, 0x1, P0 ;  /* 0x0000000504217c11 */ /* 0x000fca00080f0eff */
[----:B------:R-:W3:Y:S04]  /*0d60*/  LDG.E.U8 R6, desc[UR6][R32.64+0x2] ;  /* 0x0000020620067981 */ /* 0x000ee8000c1e1100 */
[----:B------:R-:W4:Y:S04]  /*0d70*/  LDG.E.U8 R28, desc[UR6][R32.64+0x3] ;  /* 0x00000306201c7981 */ /* 0x000f28000c1e1100 */
[----:B------:R-:W5:Y:S04]  /*0d80*/  LDG.E.U8 R26, desc[UR6][R32.64+0x7] ;  /* 0x00000706201a7981 */ /* 0x000f68000c1e1100 */
[----:B------:R-:W5:Y:S01]  /*0d90*/  LDG.E.U8 R29, desc[UR6][R32.64+0x6] ;  /* 0x00000606201d7981 */ /* 0x000f62000c1e1100 */
[----:B--2---:R-:W-:-:S05]  /*0da0*/  IMAD.WIDE R34, R24, 0x8, R34 ;  /* 0x0000000818227825 */ /* 0x004fca00078e0222 */
[----:B------:R-:W2:Y:S04]  /*0db0*/  LDG.E.64 R30, desc[UR6][R34.64] ;  /* 0x00000006221e7981 */ /* 0x000ea8000c1e1b00 */
[----:B------:R-:W2:Y:S01]  /*0dc0*/  LDG.E.64 R4, desc[UR6][R34.64+0x8] ;  /* 0x0000080622047981 */ /* 0x000ea2000c1e1b00 */
[----:B------:R-:W-:Y:S01]  /*0dd0*/  IADD3 R24, PT, PT, R24, 0x2, RZ ;  /* 0x0000000218187810 */ /* 0x000fe20007ffe0ff */
[----:B---3--:R-:W-:Y:S01]  /*0de0*/  IMAD R36, R6, 0x10, R27 ;  /* 0x0000001006247824 */ /* 0x008fe200078e021b */
[----:B----4-:R-:W-:-:S04]  /*0df0*/  LEA R37, R28, R27, 0x4 ;  /* 0x0000001b1c257211 */ /* 0x010fc800078e20ff */
[----:B------:R-:W-:Y:S04]  /*0e00*/  LDS.128 R16, [R36+-0x10] ;  /* 0xfffff00024107984 */ /* 0x000fe80000000c00 */
[----:B------:R-:W0:Y:S01]  /*0e10*/  LDS.128 R20, [R37+-0x10] ;  /* 0xfffff00025147984 */ /* 0x000e220000000c00 */
[--C-:B-----5:R-:W-:Y:S01]  /*0e20*/  IMAD R38, R29, 0x10, R27.reuse ;  /* 0x000000101d267824 */ /* 0x120fe200078e021b */
[----:B0-----:R-:W-:Y:S01]  /*0e30*/  DMUL R18, R18, R22 ;  /* 0x0000001612127228 */ /* 0x001fe20000000000 */
[----:B------:R-:W-:-:S07]  /*0e40*/  IMAD R22, R26, 0x10, R27 ;  /* 0x000000101a167824 */ /* 0x000fce00078e021b */
[----:B------:R-:W-:Y:S02]  /*0e50*/  DFMA R32, R16, R20, R18 ;  /* 0x000000141020722b */ /* 0x000fe40000000012 */
[----:B------:R-:W-:Y:S04]  /*0e60*/  LDS.128 R16, [R38+-0x10] ;  /* 0xfffff00026107984 */ /* 0x000fe80000000c00 */
[----:B------:R-:W0:Y:S02]  /*0e70*/  LDS.128 R20, [R22+-0x10] ;  /* 0xfffff00016147984 */ /* 0x000e240000000c00 */
[----:B--2---:R-:W-:Y:S01]  /*0e80*/  DMUL R30, R30, R32 ;  /* 0x000000201e1e7228 */ /* 0x004fe20000000000 */
[----:B------:R-:W-:Y:S02]  /*0e90*/  ISETP.NE.AND P0, PT, R6, R28, PT ;  /* 0x0000001c0600720c */ /* 0x000fe40003f05270 */
[----:B------:R-:W-:Y:S01]  /*0ea0*/  ISETP.NE.AND P1, PT, R29, R26, PT ;  /* 0x0000001a1d00720c */ /* 0x000fe20003f25270 */
[----:B0-----:R-:W-:-:S08]  /*0eb0*/  DMUL R18, R18, R22 ;  /* 0x0000001612127228 */ /* 0x001fd00000000000 */
[----:B------:R-:W-:Y:S02]  /*0ec0*/  DFMA R16, R16, R20, R18 ;  /* 0x000000141010722b */ /* 0x000fe40000000012 */
[-C--:B-1----:R-:W-:Y:S02]  /*0ed0*/  DMUL R20, R8, R30.reuse ;  /* 0x0000001e08147228 */ /* 0x082fe40000000000 */
[----:B------:R-:W-:-:S04]  /*0ee0*/  DMUL R18, R10, R30 ;  /* 0x0000001e0a127228 */ /* 0x000fc80000000000 */
[----:B------:R-:W-:Y:S02]  /*0ef0*/  DMUL R4, R4, R16 ;  /* 0x0000001004047228 */ /* 0x000fe40000000000 */
[-C--:B------:R-:W-:Y:S02]  /*0f00*/  @P0 DFMA R20, R8, R30.reuse, R20 ;  /* 0x0000001e0814022b */ /* 0x080fe40000000014 */
[----:B------:R-:W-:-:S04]  /*0f10*/  @P0 DFMA R18, R10, R30, R18 ;  /* 0x0000001e0a12022b */ /* 0x000fc80000000012 */
[-C--:B------:R-:W-:Y:S02]  /*0f20*/  DMUL R16, R8, R4.reuse ;  /* 0x0000000408107228 */ /* 0x080fe40000000000 */
[-C--:B------:R-:W-:Y:S02]  /*0f30*/  DMUL R22, R10, R4.reuse ;  /* 0x000000040a167228 */ /* 0x080fe40000000000 */
[----:B------:R-:W-:Y:S02]  /*0f40*/  DADD R12, R12, R20 ;  /* 0x000000000c0c7229 */ /* 0x000fe40000000014 */
[----:B------:R-:W-:Y:S02]  /*0f50*/  DADD R14, R14, R18 ;  /* 0x000000000e0e7229 */ /* 0x000fe40000000012 */
[-C--:B------:R-:W-:Y:S02]  /*0f60*/  @P1 DFMA R16, R8, R4.reuse, R16 ;  /* 0x000000040810122b */ /* 0x080fe40000000010 */
[----:B------:R-:W-:-:S06]  /*0f70*/  @P1 DFMA R22, R10, R4, R22 ;  /* 0x000000040a16122b */ /* 0x000fcc0000000016 */
[----:B------:R-:W-:Y:S02]  /*0f80*/  DADD R12, R12, R16 ;  /* 0x000000000c0c7229 */ /* 0x000fe40000000010 */
[----:B------:R-:W-:-:S11]  /*0f90*/  DADD R14, R14, R22 ;  /* 0x000000000e0e7229 */ /* 0x000fd60000000016 */
.L_x_9:
[----:B------:R-:W-:Y:S05]  /*0fa0*/  BSYNC.RECONVERGENT B1 ;  /* 0x0000000000017941 */ /* 0x000fea0003800200 */
.L_x_8:
[----:B------:R-:W-:Y:S05]  /*0fb0*/  @P2 BRA `(.L_x_3) ;  /* 0x00000000005c2947 */ /* 0x000fea0003800000 */
[----:B------:R-:W0:Y:S01]  /*0fc0*/  LDCU.64 UR4, c[0x0][0x3b8] ;  /* 0x00007700ff0477ac */ /* 0x000e220008000a00 */
[----:B------:R-:W-:-:S05]  /*0fd0*/  IMAD.SHL.U32 R4, R24, 0x4, RZ ;  /* 0x0000000418047824 */ /* 0x000fca00078e00ff */
[----:B0-----:R-:W-:-:S04]  /*0fe0*/  IADD3 R28, P0, PT, R4, UR4, RZ ;  /* 0x00000004041c7c10 */ /* 0x001fc8000ff1e0ff */
[----:B------:R-:W-:Y:S02]  /*0ff0*/  LEA.HI.X.SX32 R29, R4, UR5, 0x1, P0 ;  /* 0x00000005041d7c11 */ /* 0x000fe400080f0eff */
[----:B------:R-:W0:Y:S03]  /*1000*/  LDC.64 R4, c[0x0][0x3a8] ;  /* 0x0000ea00ff047b82 */ /* 0x000e260000000a00 */
[----:B------:R-:W2:Y:S04]  /*1010*/  LDG.E.U8 R26, desc[UR6][R28.64+0x3] ;  /* 0x000003061c1a7981 */ /* 0x000ea8000c1e1100 */
[----:B------:R-:W3:Y:S01]  /*1020*/  LDG.E.U8 R6, desc[UR6][R28.64+0x2] ;  /* 0x000002061c067981 */ /* 0x000ee2000c1e1100 */
[----:B0-----:R-:W-:-:S06]  /*1030*/  IMAD.WIDE R4, R24, 0x8, R4 ;  /* 0x0000000818047825 */ /* 0x001fcc00078e0204 */
[----:B------:R-:W4:Y:S01]  /*1040*/  LDG.E.64 R4, desc[UR6][R4.64] ;  /* 0x0000000604047981 */ /* 0x000f22000c1e1b00 */
[----:B--2---:R-:W-:Y:S01]  /*1050*/  LEA R22, R26, R27, 0x4 ;  /* 0x0000001b1a167211 */ /* 0x004fe200078e20ff */
[----:B---3--:R-:W-:-:S05]  /*1060*/  IMAD R24, R6, 0x10, R27 ;  /* 0x0000001006187824 */ /* 0x008fca00078e021b */
[----:B------:R-:W-:Y:S04]  /*1070*/  LDS.128 R20, [R22+-0x10] ;  /* 0xfffff00016147984 */ /* 0x000fe80000000c00 */
[----:B------:R-:W0:Y:S01]  /*1080*/  LDS.128 R16, [R24+-0x10] ;  /* 0xfffff00018107984 */ /* 0x000e220000000c00 */
[----:B------:R-:W-:Y:S01]  /*1090*/  ISETP.NE.AND P0, PT, R6, R26, PT ;  /* 0x0000001a0600720c */ /* 0x000fe20003f05270 */
[----:B0-----:R-:W-:-:S08]  /*10a0*/  DMUL R18, R18, R22 ;  /* 0x0000001612127228 */ /* 0x001fd00000000000 */
[----:B------:R-:W-:-:S08]  /*10b0*/  DFMA R16, R16, R20, R18 ;  /* 0x000000141010722b */ /* 0x000fd00000000012 */
[----:B----4-:R-:W-:-:S08]  /*10c0*/  DMUL R20, R4, R16 ;  /* 0x0000001004147228 */ /* 0x010fd00000000000 */
[-C--:B-1----:R-:W-:Y:S02]  /*10d0*/  DMUL R18, R10, R20.reuse ;  /* 0x000000140a127228 */ /* 0x082fe40000000000 */
[----:B------:R-:W-:-:S06]  /*10e0*/  DMUL R16, R8, R20 ;  /* 0x0000001408107228 */ /* 0x000fcc0000000000 */
[-C--:B------:R-:W-:Y:S02]  /*10f0*/  @P0 DFMA R18, R10, R20.reuse, R18 ;  /* 0x000000140a12022b */ /* 0x080fe40000000012 */
[----:B------:R-:W-:-:S06]  /*1100*/  @P0 DFMA R16, R8, R20, R16 ;  /* 0x000000140810022b */ /* 0x000fcc0000000010 */
[----:B------:R-:W-:Y:S02]  /*1110*/  DADD R14, R14, R18 ;  /* 0x000000000e0e7229 */ /* 0x000fe40000000012 */
[----:B------:R-:W-:-:S11]  /*1120*/  DADD R12, R12, R16 ;  /* 0x000000000c0c7229 */ /* 0x000fd60000000010 */
.L_x_3:
[----:B------:R-:W-:Y:S05]  /*1130*/  BSYNC.RECONVERGENT B0 ;  /* 0x0000000000007941 */ /* 0x000fea0003800200 */
.L_x_2:
[----:B------:R-:W0:Y:S01]  /*1140*/  LDC.64 R4, c[0x0][0x380] ;  /* 0x0000e000ff047b82 */ /* 0x000e220000000a00 */
[----:B------:R-:W-:-:S04]  /*1150*/  IMAD R0, R25, R3, R0 ;  /* 0x0000000319007224 */ /* 0x000fc800078e0200 */
[----:B------:R-:W-:-:S04]  /*1160*/  IMAD R3, R2, R7, R0 ;  /* 0x0000000702037224 */ /* 0x000fc800078e0200 */
[----:B0-----:R-:W-:-:S05]  /*1170*/  IMAD.WIDE.U32 R2, R3, 0x10, R4 ;  /* 0x0000001003027825 */ /* 0x001fca00078e0004 */
[----:B------:R-:W-:Y:S01]  /*1180*/  STG.E.128 desc[UR6][R2.64], R12 ;  /* 0x0000000c02007986 */ /* 0x000fe2000c101d06 */
[----:B------:R-:W-:Y:S05]  /*1190*/  EXIT ;  /* 0x000000000000794d */ /* 0x000fea0003800000 */
.L_x_1:
[----:B------:R-:W0:Y:S01]  /*11a0*/  LDCU.U8 UR4, c[0x0][0x3d0] ;  /* 0x00007a00ff0477ac */ /* 0x000e220008000000 */
[----:B-----5:R-:W-:Y:S01]  /*11b0*/  ISETP.NE.AND P0, PT, R6, RZ, PT ;  /* 0x000000ff0600720c */ /* 0x020fe20003f05270 */
[----:B0-----:R-:W-:-:S06]  /*11c0*/  UPRMT UR4, UR4, 0x8880, URZ ;  /* 0x0000888004047896 */ /* 0x001fcc00080000ff */
[----:B------:R-:W-:-:S13]  /*11d0*/  ISETP.EQ.OR P0, PT, RZ, UR4, !P0 ;  /* 0x00000004ff007c0c */ /* 0x000fda000c702670 */
[----:B------:R-:W-:Y:S05]  /*11e0*/  @P0 EXIT ;  /* 0x000000000000094d */ /* 0x000fea0003800000 */
[----:B------:R-:W-:Y:S01]  /*11f0*/  VIADD R24, R6, 0xffffffff ;  /* 0xffffffff06187836 */ /* 0x000fe20000000000 */
[----:B------:R-:W0:Y:S01]  /*1200*/  LDCU.64 UR8, c[0x0][0x3b8] ;  /* 0x00007700ff0877ac */ /* 0x000e220008000a00 */
[----:B------:R-:W-:Y:S01]  /*1210*/  VIADD R5, R21, 0xffffffff ;  /* 0xffffffff15057836 */ /* 0x000fe20000000000 */
[----:B------:R-:W-:Y:S04]  /*1220*/  BSSY.RECONVERGENT B0, `(.L_x_10) ;  /* 0x0000093000007945 */ /* 0x000fe80003800200 */
[----:B------:R-:W-:Y:S02]  /*1230*/  ISETP.GE.U32.AND P0, PT, R24, R5, PT ;  /* 0x000000051800720c */ /* 0x000fe40003f06070 */
[----:B------:R-:W-:-:S11]  /*1240*/  CS2R R4, SRZ ;  /* 0x0000000000047805 */ /* 0x000fd6000001ff00 */
[----:B0-----:R-:W-:Y:S05]  /*1250*/  @P0 BRA `(.L_x_11) ;  /* 0x00000008003c0947 */ /* 0x001fea0003800000 */
[C---:B------:R-:W-:Y:S01]  /*1260*/  IADD3 R4, PT, PT, -R21.reuse, R6, RZ ;  /* 0x0000000615047210 */ /* 0x040fe20007ffe1ff */
[----:B------:R-:W-:Y:S01]  /*1270*/  IMAD.IADD R16, R21, 0x1, -R6 ;  /* 0x0000000115107824 */ /* 0x000fe200078e0a06 */
[----:B------:R-:W-:Y:S02]  /*1280*/  BSSY.RECONVERGENT B1, `(.L_x_12) ;  /* 0x000004f000017945 */ /* 0x000fe40003800200 */
[----:B------:R-:W-:Y:S02]  /*1290*/  ISETP.GT.U32.AND P0, PT, R4, -0x4, PT ;  /* 0xfffffffc0400780c */ /* 0x000fe40003f04070 */
[----:B------:R-:W-:Y:S02]  /*12a0*/  CS2R R4, SRZ ;  /* 0x0000000000047805 */ /* 0x000fe4000001ff00 */
[----:B------:R-:W-:-:S09]  /*12b0*/  LOP3.LUT R17, R16, 0x3, RZ, 0xc0, !PT ;  /* 0x0000000310117812 */ /* 0x000fd200078ec0ff */
[----:B------:R-:W-:Y:S05]  /*12c0*/  @P0 BRA `(.L_x_13) ;  /* 0x0000000400280947 */ /* 0x000fea0003800000 */
[----:B------:R-:W0:Y:S01]  /*12d0*/  LDC.64 R28, c[0x0][0x3b0] ;  /* 0x0000ec00ff1c7b82 */ /* 0x000e220000000a00 */
[----:B------:R-:W-:Y:S01]  /*12e0*/  LOP3.LUT R18, R16, 0xfffffffc, RZ, 0xc0, !PT ;  /* 0xfffffffc10127812 */ /* 0x000fe200078ec0ff */
[----:B------:R-:W-:Y:S01]  /*12f0*/  BSSY.RECONVERGENT B2, `(.L_x_14) ;  /* 0x0000046000027945 */ /* 0x000fe20003800200 */
[----:B------:R-:W-:Y:S01]  /*1300*/  IMAD.SHL.U32 R19, R6, 0x4, RZ ;  /* 0x0000000406137824 */ /* 0x000fe200078e00ff */
[----:B------:R-:W-:Y:S02]  /*1310*/  CS2R R4, SRZ ;  /* 0x0000000000047805 */ /* 0x000fe4000001ff00 */
[----:B------:R-:W-:-:S07]  /*1320*/  IADD3 R18, PT, PT, -R18, RZ, RZ ;  /* 0x000000ff12127210 */ /* 0x000fce0007ffe1ff */
.L_x_15:
        /* <DEDUP_REMOVED lines=9> */
[----:B------:R-:W1:Y:S01]  /*13c0*/  S2UR UR5, SR_CgaCtaId ;  /* 0x00000000000579c3 */ /* 0x000e620000008800 */
[----:B------:R-:W-:-:S02]  /*13d0*/  UMOV UR4, 0x400 ;  /* 0x0000040000047882 */ /* 0x000fc40000000000 */
[----:B-1----:R-:W-:Y:S01]  /*13e0*/  ULEA UR4, UR5, UR4, 0x18 ;  /* 0x0000000405047291 */ /* 0x002fe2000f8ec0ff */
[----:B--2---:R-:W-:Y:S01]  /*13f0*/  IMAD R34, R24, 0x10, R27 ;  /* 0x0000001018227824 */ /* 0x004fe200078e021b */
[----:B---3--:R-:W-:-:S04]  /*1400*/  LEA R35, R26, R27, 0x4 ;  /* 0x0000001b1a237211 */ /* 0x008fc800078e20ff */
[----:B------:R-:W-:Y:S01]  /*1410*/  LDS.128 R8, [R34+-0x10] ;  /* 0xfffff00022087984 */ /* 0x000fe20000000c00 */
[----:B------:R-:W-:Y:S01]  /*1420*/  IMAD.U32 R27, RZ, RZ, UR4 ;  /* 0x00000004ff1b7e24 */ /* 0x000fe2000f8e00ff */
[----:B------:R-:W-:Y:S02]  /*1430*/  ISETP.NE.AND P0, PT, R24, R26, PT ;  /* 0x0000001a1800720c */ /* 0x000fe40003f05270 */
[----:B------:R-:W1:Y:S02]  /*1440*/  LDS.128 R12, [R35+-0x10] ;  /* 0xfffff000230c7984 */ /* 0x000e640000000c00 */
[-C--:B----4-:R-:W-:Y:S01]  /*1450*/  LEA R38, R23, R27.reuse, 0x4 ;  /* 0x0000001b17267211 */ /* 0x090fe200078e20ff */
[--C-:B-----5:R-:W-:Y:S01]  /*1460*/  IMAD R39, R22, 0x10, R27.reuse ;  /* 0x0000001016277824 */ /* 0x120fe200078e021b */
[----:B------:R-:W2:Y:S01]  /*1470*/  LDG.E.U8 R24, desc[UR6][R30.64+0xe] ;  /* 0x00000e061e187981 */ /* 0x000ea2000c1e1100 */
[----:B------:R-:W-:Y:S01]  /*1480*/  LEA R26, R21, R27, 0x4 ;  /* 0x0000001b151a7211 */ /* 0x000fe200078e20ff */
[----:B------:R-:W-:Y:S01]  /*1490*/  IMAD R40, R20, 0x10, R27 ;  /* 0x0000001014287824 */ /* 0x000fe200078e021b */
[----:B-1----:R-:W-:-:S08]  /*14a0*/  DMUL R10, R10, R14 ;  /* 0x0000000e0a0a7228 */ /* 0x002fd00000000000 */
[----:B------:R-:W-:Y:S02]  /*14b0*/  DFMA R32, R8, R12, R10 ;  /* 0x0000000c0820722b */ /* 0x000fe4000000000a */
[----:B------:R-:W-:Y:S04]  /*14c0*/  LDS.128 R8, [R38+-0x10] ;  /* 0xfffff00026087984 */ /* 0x000fe80000000c00 */
[----:B------:R-:W1:Y:S02]  /*14d0*/  LDS.128 R12, [R39+-0x10] ;  /* 0xfffff000270c7984 */ /* 0x000e640000000c00 */
[----:B-1----:R-:W-:-:S08]  /*14e0*/  DMUL R10, R10, R14 ;  /* 0x0000000e0a0a7228 */ /* 0x002fd00000000000 */
[----:B------:R-:W-:Y:S02]  /*14f0*/  DFMA R36, R8, R12, R10 ;  /* 0x0000000c0824722b */ /* 0x000fe4000000000a */
[----:B------:R1:W-:Y:S04]  /*1500*/  LDS.128 R8, [R26+-0x10] ;  /* 0xfffff0001a087984 */ /* 0x0003e80000000c00 */
[----:B------:R-:W3:Y:S04]  /*1510*/  LDS.128 R12, [R40+-0x10] ;  /* 0xfffff000280c7984 */ /* 0x000ee80000000c00 */
[----:B-1----:R-:W4:Y:S01]  /*1520*/  LDG.E.U8 R26, desc[UR6][R30.64+0xf] ;  /* 0x00000f061e1a7981 */ /* 0x002f22000c1e1100 */
[----:B---3--:R-:W-:Y:S01]  /*1530*/  DMUL R34, R10, R14 ;  /* 0x0000000e0a227228 */ /* 0x008fe20000000000 */
[----:B------:R-:W-:-:S05]  /*1540*/  IADD3 R11, PT, PT, R6, -0x1, RZ ;  /* 0xffffffff060b7810 */ /* 0x000fca0007ffe0ff */
[----:B0-----:R-:W-:-:S05]  /*1550*/  IMAD.WIDE R10, R11, 0x8, R28 ;  /* 0x000000080b0a7825 */ /* 0x001fca00078e021c */
[----:B------:R-:W3:Y:S01]  /*1560*/  LDG.E.64 R14, desc[UR6][R10.64] ;  /* 0x000000060a0e7981 */ /* 0x000ee2000c1e1b00 */
[----:B------:R-:W-:-:S03]  /*1570*/  DFMA R34, R8, R12, R34 ;  /* 0x0000000c0822722b */ /* 0x000fc60000000022 */
[----:B------:R-:W5:Y:S04]  /*1580*/  LDG.E.64 R12, desc[UR6][R10.64+0x8] ;  /* 0x000008060a0c7981 */ /* 0x000f68000c1e1b00 */
[----:B------:R-:W4:Y:S01]  /*1590*/  LDG.E.64 R30, desc[UR6][R10.64+0x18] ;  /* 0x000018060a1e7981 */ /* 0x000f22000c1e1b00 */
[----:B------:R-:W-:Y:S01]  /*15a0*/  ISETP.NE.AND P1, PT, R21, R20, PT ;  /* 0x000000141500720c */ /* 0x000fe20003f25270 */
[----:B---3--:R-:W-:-:S08]  /*15b0*/  DMUL R8, R14, R32 ;  /* 0x000000200e087228 */ /* 0x008fd00000000000 */
[----:B------:R-:W-:Y:S01]  /*15c0*/  @P0 DFMA R8, R14, R32, R8 ;  /* 0x000000200e08022b */ /* 0x000fe20000000008 */
[----:B------:R0:W3:Y:S01]  /*15d0*/  LDG.E.64 R32, desc[UR6][R10.64+0x10] ;  /* 0x000010060a207981 */ /* 0x0000e2000c1e1b00 */
[----:B------:R-:W-:Y:S01]  /*15e0*/  ISETP.NE.AND P0, PT, R23, R22, PT ;  /* 0x000000161700720c */ /* 0x000fe20003f05270 */
[----:B-----5:R-:W-:Y:S01]  /*15f0*/  DMUL R20, R12, R36 ;  /* 0x000000240c147228 */ /* 0x020fe20000000000 */
[----:B--2---:R-:W-:Y:S01]  /*1600*/  IMAD R22, R24, 0x10, R27 ;  /* 0x0000001018167824 */ /* 0x004fe200078e021b */
[----:B----4-:R-:W-:-:S03]  /*1610*/  LEA R23, R26, R27, 0x4 ;  /* 0x0000001b1a177211 */ /* 0x010fc600078e20ff */
[----:B------:R-:W-:Y:S02]  /*1620*/  DADD R4, R8, R4 ;  /* 0x0000000008047229 */ /* 0x000fe40000000004 */
[----:B0-----:R-:W-:Y:S05]  /*1630*/  LDS.128 R8, [R22+-0x10] ;  /* 0xfffff00016087984 */ /* 0x001fea0000000c00 */
[----:B------:R-:W-:Y:S01]  /*1640*/  @P0 DFMA R20, R12, R36, R20 ;  /* 0x000000240c14022b */ /* 0x000fe20000000014 */
[----:B------:R-:W0:Y:S01]  /*1650*/  LDS.128 R12, [R23+-0x10] ;  /* 0xfffff000170c7984 */ /* 0x000e220000000c00 */
[----:B------:R-:W-:Y:S01]  /*1660*/  ISETP.NE.AND P0, PT, R24, R26, PT ;  /* 0x0000001a1800720c */ /* 0x000fe20003f05270 */
[----:B------:R-:W-:-:S05]  /*1670*/  VIADD R18, R18, 0x4 ;  /* 0x0000000412127836 */ /* 0x000fca0000000000 */
[----:B------:R-:W-:Y:S02]  /*1680*/  DADD R4, R4, R20 ;  /* 0x0000000004047229 */ /* 0x000fe40000000014 */
[----:B0-----:R-:W-:-:S08]  /*1690*/  DMUL R14, R10, R14 ;  /* 0x0000000e0a0e7228 */ /* 0x001fd00000000000 */
[----:B------:R-:W-:-:S08]  /*16a0*/  DFMA R8, R8, R12, R14 ;  /* 0x0000000c0808722b */ /* 0x000fd0000000000e */
[----:B------:R-:W-:-:S08]  /*16b0*/  DMUL R12, R30, R8 ;  /* 0x000000081e0c7228 */ /* 0x000fd00000000000 */
[----:B------:R-:W-:Y:S01]  /*16c0*/  @P0 DFMA R12, R30, R8, R12 ;  /* 0x000000081e0c022b */ /* 0x000fe2000000000c */
[----:B------:R-:W-:Y:S01]  /*16d0*/  ISETP.NE.AND P0, PT, R18, RZ, PT ;  /* 0x000000ff1200720c */ /* 0x000fe20003f05270 */
[----:B------:R-:W-:Y:S01]  /*16e0*/  VIADD R19, R19, 0x10 ;  /* 0x0000001013137836 */ /* 0x000fe20000000000 */
[----:B------:R-:W-:Y:S01]  /*16f0*/  IADD3 R6, PT, PT, R6, 0x4, RZ ;  /* 0x0000000406067810 */ /* 0x000fe20007ffe0ff */
[----:B---3--:R-:W-:-:S08]  /*1700*/  DMUL R10, R32, R34 ;  /* 0x00000022200a7228 */ /* 0x008fd00000000000 */
[----:B------:R-:W-:-:S08]  /*1710*/  @P1 DFMA R10, R32, R34, R10 ;  /* 0x00000022200a122b */ /* 0x000fd0000000000a */
[----:B------:R-:W-:-:S08]  /*1720*/  DADD R4, R4, R10 ;  /* 0x0000000004047229 */ /* 0x000fd0000000000a */
[----:B------:R-:W-:Y:S01]  /*1730*/  DADD R4, R4, R12 ;  /* 0x0000000004047229 */ /* 0x000fe2000000000c */
[----:B------:R-:W-:Y:S10]  /*1740*/  @P0 BRA `(.L_x_15) ;  /* 0xfffffff800f80947 */ /* 0x000ff4000383ffff */
[----:B------:R-:W-:Y:S05]  /*1750*/  BSYNC.RECONVERGENT B2 ;  /* 0x0000000000027941 */ /* 0x000fea0003800200 */
.L_x_14:
[----:B------:R-:W-:-:S07]  /*1760*/  IADD3 R24, PT, PT, R6, -0x1, RZ ;  /* 0xffffffff06187810 */ /* 0x000fce0007ffe0ff */
.L_x_13:
[----:B------:R-:W-:Y:S05]  /*1770*/  BSYNC.RECONVERGENT B1 ;  /* 0x0000000000017941 */ /* 0x000fea0003800200 */
.L_x_12:
[----:B------:R-:W-:-:S13]  /*1780*/  ISETP.NE.AND P0, PT, R17, RZ, PT ;  /* 0x000000ff1100720c */ /* 0x000fda0003f05270 */
        /* <DEDUP_REMOVED lines=8> */
[----:B------:R-:W1:Y:S04]  /*1810*/  LDC.64 R34, c[0x0][0x3b0] ;  /* 0x0000ec00ff227b82 */ /* 0x000e680000000a00 */
[----:B0-----:R-:W-:-:S04]  /*1820*/  IADD3 R16, P0, PT, R6, UR4, RZ ;  /* 0x0000000406107c10 */ /* 0x001fc8000ff1e0ff */
[----:B------:R-:W-:-:S05]  /*1830*/  LEA.HI.X.SX32 R17, R6, UR5, 0x1, P0 ;  /* 0x0000000506117c11 */ /* 0x000fca00080f0eff */
[----:B------:R-:W2:Y:S04]  /*1840*/  LDG.E.U8 R33, desc[UR6][R16.64+0x3] ;  /* 0x0000030610217981 */ /* 0x000ea8000c1e1100 */
[----:B------:R-:W3:Y:S04]  /*1850*/  LDG.E.U8 R32, desc[UR6][R16.64+0x2] ;  /* 0x0000020610207981 */ /* 0x000ee8000c1e1100 */
[----:B------:R-:W4:Y:S04]  /*1860*/  LDG.E.U8 R6, desc[UR6][R16.64+0x7] ;  /* 0x0000070610067981 */ /* 0x000f28000c1e1100 */
[----:B------:R-:W5:Y:S01]  /*1870*/  LDG.E.U8 R26, desc[UR6][R16.64+0x6] ;  /* 0x00000606101a7981 */ /* 0x000f62000c1e1100 */
[----:B-1----:R-:W-:-:S05]  /*1880*/  IMAD.WIDE R34, R24, 0x8, R34 ;  /* 0x0000000818227825 */ /* 0x002fca00078e0222 */
[----:B------:R-:W5:Y:S04]  /*1890*/  LDG.E.64 R28, desc[UR6][R34.64] ;  /* 0x00000006221c7981 */ /* 0x000f68000c1e1b00 */
[----:B------:R-:W5:Y:S01]  /*18a0*/  LDG.E.64 R30, desc[UR6][R34.64+0x8] ;  /* 0x00000806221e7981 */ /* 0x000f62000c1e1b00 */
[----:B------:R-:W-:Y:S01]  /*18b0*/  IADD3 R24, PT, PT, R24, 0x2, RZ ;  /* 0x0000000218187810 */ /* 0x000fe20007ffe0ff */
[----:B--2---:R-:W-:Y:S01]  /*18c0*/  IMAD R12, R33, 0x10, R27 ;  /* 0x00000010210c7824 */ /* 0x004fe200078e021b */
[----:B---3--:R-:W-:-:S05]  /*18d0*/  LEA R36, R32, R27, 0x4 ;  /* 0x0000001b20247211 */ /* 0x008fca00078e20ff */
[----:B------:R-:W-:Y:S01]  /*18e0*/  LDS.128 R12, [R12+-0x10] ;  /* 0xfffff0000c0c7984 */ /* 0x000fe20000000c00 */
[----:B----4-:R-:W-:-:S03]  /*18f0*/  IMAD R20, R6, 0x10, R27 ;  /* 0x0000001006147824 */ /* 0x010fc600078e021b */
[----:B------:R-:W0:Y:S01]  /*1900*/  LDS.128 R8, [R36+-0x10] ;  /* 0xfffff00024087984 */ /* 0x000e220000000c00 */
[----:B-----5:R-:W-:-:S03]  /*1910*/  LEA R37, R26, R27, 0x4 ;  /* 0x0000001b1a257211 */ /* 0x020fc600078e20ff */
[----:B------:R-:W-:Y:S04]  /*1920*/  LDS.128 R20, [R20+-0x10] ;  /* 0xfffff00014147984 */ /* 0x000fe80000000c00 */
[----:B------:R-:W1:Y:S01]  /*1930*/  LDS.128 R16, [R37+-0x10] ;  /* 0xfffff00025107984 */ /* 0x000e620000000c00 */
[----:B------:R-:W-:Y:S02]  /*1940*/  ISETP.NE.AND P0, PT, R32, R33, PT ;  /* 0x000000212000720c */ /* 0x000fe40003f05270 */
[----:B------:R-:W-:Y:S01]  /*1950*/  ISETP.NE.AND P1, PT, R26, R6, PT ;  /* 0x000000061a00720c */ /* 0x000fe20003f25270 */
[----:B0-----:R-:W-:Y:S02]  /*1960*/  DMUL R10, R10, R14 ;  /* 0x0000000e0a0a7228 */ /* 0x001fe40000000000 */
[----:B-1----:R-:W-:-:S06]  /*1970*/  DMUL R18, R18, R22 ;  /* 0x0000001612127228 */ /* 0x002fcc0000000000 */
[----:B------:R-:W-:Y:S02]  /*1980*/  DFMA R8, R8, R12, R10 ;  /* 0x0000000c0808722b */ /* 0x000fe4000000000a */
[----:B------:R-:W-:-:S06]  /*1990*/  DFMA R16, R16, R20, R18 ;  /* 0x000000141010722b */ /* 0x000fcc0000000012 */
[----:B------:R-:W-:Y:S02]  /*19a0*/  DMUL R10, R28, R8 ;  /* 0x000000081c0a7228 */ /* 0x000fe40000000000 */
[----:B------:R-:W-:-:S06]  /*19b0*/  DMUL R12, R30, R16 ;  /* 0x000000101e0c7228 */ /* 0x000fcc0000000000 */
[----:B------:R-:W-:Y:S02]  /*19c0*/  @P0 DFMA R10, R28, R8, R10 ;  /* 0x000000081c0a022b */ /* 0x000fe4000000000a */
[----:B------:R-:W-:-:S06]  /*19d0*/  @P1 DFMA R12, R30, R16, R12 ;  /* 0x000000101e0c122b */ /* 0x000fcc000000000c */
[----:B------:R-:W-:-:S08]  /*19e0*/  DADD R4, R4, R10 ;  /* 0x0000000004047229 */ /* 0x000fd0000000000a */
[----:B------:R-:W-:-:S11]  /*19f0*/  DADD R4, R4, R12 ;  /* 0x0000000004047229 */ /* 0x000fd6000000000c */
.L_x_17:
[----:B------:R-:W-:Y:S05]  /*1a00*/  BSYNC.RECONVERGENT B1 ;  /* 0x0000000000017941 */ /* 0x000fea0003800200 */
.L_x_16:
[----:B------:R-:W-:Y:S05]  /*1a10*/  @P2 BRA `(.L_x_11) ;  /* 0x00000000004c2947 */ /* 0x000fea0003800000 */
[----:B------:R-:W0:Y:S01]  /*1a20*/  LDCU.64 UR4, c[0x0][0x3b8] ;  /* 0x00007700ff0477ac */ /* 0x000e220008000a00 */
[----:B------:R-:W-:Y:S01]  /*1a30*/  IMAD.SHL.U32 R6, R24, 0x4, RZ ;  /* 0x0000000418067824 */ /* 0x000fe200078e00ff */
[----:B------:R-:W1:Y:S04]  /*1a40*/  LDC.64 R16, c[0x0][0x3b0] ;  /* 0x0000ec00ff107b82 */ /* 0x000e680000000a00 */
[----:B0-----:R-:W-:-:S04]  /*1a50*/  IADD3 R18, P0, PT, R6, UR4, RZ ;  /* 0x0000000406127c10 */ /* 0x001fc8000ff1e0ff */
[----:B------:R-:W-:-:S05]  /*1a60*/  LEA.HI.X.SX32 R19, R6, UR5, 0x1, P0 ;  /* 0x0000000506137c11 */ /* 0x000fca00080f0eff */
[----:B------:R-:W2:Y:S04]  /*1a70*/  LDG.E.U8 R20, desc[UR6][R18.64+0x3] ;  /* 0x0000030612147981 */ /* 0x000ea8000c1e1100 */
[----:B------:R-:W3:Y:S01]  /*1a80*/  LDG.E.U8 R6, desc[UR6][R18.64+0x2] ;  /* 0x0000020612067981 */ /* 0x000ee2000c1e1100 */
[----:B-1----:R-:W-:-:S06]  /*1a90*/  IMAD.WIDE R16, R24, 0x8, R16 ;  /* 0x0000000818107825 */ /* 0x002fcc00078e0210 */
[----:B------:R-:W4:Y:S01]  /*1aa0*/  LDG.E.64 R16, desc[UR6][R16.64] ;  /* 0x0000000610107981 */ /* 0x000f22000c1e1b00 */
[----:B--2---:R-:W-:Y:S01]  /*1ab0*/  IMAD R12, R20, 0x10, R27 ;  /* 0x00000010140c7824 */ /* 0x004fe200078e021b */
[----:B---3--:R-:W-:-:S05]  /*1ac0*/  LEA R21, R6, R27, 0x4 ;  /* 0x0000001b06157211 */ /* 0x008fca00078e20ff */
[----:B------:R-:W-:Y:S04]  /*1ad0*/  LDS.128 R12, [R12+-0x10] ;  /* 0xfffff0000c0c7984 */ /* 0x000fe80000000c00 */
[----:B------:R-:W0:Y:S01]  /*1ae0*/  LDS.128 R8, [R21+-0x10] ;  /* 0xfffff00015087984 */ /* 0x000e220000000c00 */
[----:B------:R-:W-:Y:S01]  /*1af0*/  ISETP.NE.AND P0, PT, R6, R20, PT ;  /* 0x000000140600720c */ /* 0x000fe20003f05270 */
[----:B0-----:R-:W-:-:S08]  /*1b00*/  DMUL R10, R10, R14 ;  /* 0x0000000e0a0a7228 */ /* 0x001fd00000000000 */
[----:B------:R-:W-:-:S08]  /*1b10*/  DFMA R8, R8, R12, R10 ;  /* 0x0000000c0808722b */ /* 0x000fd0000000000a */
[----:B----4-:R-:W-:-:S08]  /*1b20*/  DMUL R10, R16, R8 ;  /* 0x00000008100a7228 */ /* 0x010fd00000000000 */
[----:B------:R-:W-:-:S08]  /*1b30*/  @P0 DFMA R10, R16, R8, R10 ;  /* 0x00000008100a022b */ /* 0x000fd0000000000a */
[----:B------:R-:W-:-:S11]  /*1b40*/  DADD R4, R4, R10 ;  /* 0x0000000004047229 */ /* 0x000fd6000000000a */
.L_x_11:
[----:B------:R-:W-:Y:S05]  /*1b50*/  BSYNC.RECONVERGENT B0 ;  /* 0x0000000000007941 */ /* 0x000fea0003800200 */
.L_x_10:
[----:B------:R-:W0:Y:S01]  /*1b60*/  LDC.64 R8, c[0x0][0x388] ;  /* 0x0000e200ff087b82 */ /* 0x000e220000000a00 */
[----:B------:R-:W-:-:S04]  /*1b70*/  IMAD R0, R25, R3, R0 ;  /* 0x0000000319007224 */ /* 0x000fc800078e0200 */
[----:B------:R-:W-:Y:S01]  /*1b80*/  IMAD R3, R2, R7, R0 ;  /* 0x0000000702037224 */ /* 0x000fe200078e0200 */
[----:B------:R-:W-:-:S03]  /*1b90*/  CS2R R6, SRZ ;  /* 0x0000000000067805 */ /* 0x000fc6000001ff00 */
[----:B0-----:R-:W-:-:S05]  /*1ba0*/  IMAD.WIDE.U32 R2, R3, 0x10, R8 ;  /* 0x0000001003027825 */ /* 0x001fca00078e0008 */
[----:B------:R-:W-:Y:S01]  /*1bb0*/  STG.E.128 desc[UR6][R2.64], R4 ;  /* 0x0000000402007986 */ /* 0x000fe2000c101d06 */
[----:B------:R-:W-:Y:S05]  /*1bc0*/  EXIT ;  /* 0x000000000000794d */ /* 0x000fea0003800000 */
.L_x_0:
[----:B------:R-:W-:Y:S01]  /*1bd0*/  IMAD R3, R24, UR9, RZ ;  /* 0x0000000918037c24 */ /* 0x000fe2000f8e02ff */
[----:B-----5:R-:W-:-:S04]  /*1be0*/  ISETP.NE.AND P0, PT, R6, RZ, PT ;  /* 0x000000ff0600720c */ /* 0x020fc80003f05270 */
[----:B------:R-:W-:-:S13]  /*1bf0*/  ISETP.NE.OR P0, PT, R0, R3, !P0 ;  /* 0x000000030000720c */ /* 0x000fda0004705670 */
[----:B------:R-:W-:Y:S05]  /*1c00*/  @P0 EXIT ;  /* 0x000000000000094d */ /* 0x000fea0003800000 */
[----:B------:R-:W-:Y:S01]  /*1c10*/  VIADD R0, R21, 0xffffffff ;  /* 0xffffffff15007836 */ /* 0x000fe20000000000 */
[----:B------:R-:W-:Y:S01]  /*1c20*/  IADD3 R3, PT, PT, R6, -0x1, RZ ;  /* 0xffffffff06037810 */ /* 0x000fe20007ffe0ff */
[----:B------:R-:W0:Y:S01]  /*1c30*/  LDCU.64 UR12, c[0x0][0x3a0] ;  /* 0x00007400ff0c77ac */ /* 0x000e220008000a00 */
[----:B------:R-:W-:Y:S01]  /*1c40*/  BSSY.RECONVERGENT B0, `(.L_x_18) ;  /* 0x0000083000007945 */ /* 0x000fe20003800200 */
[----:B------:R-:W-:Y:S02]  /*1c50*/  CS2R R10, SRZ ;  /* 0x00000000000a7805 */ /* 0x000fe4000001ff00 */
[----:B------:R-:W-:Y:S01]  /*1c60*/  ISETP.GE.U32.AND P0, PT, R3, R0, PT ;  /* 0x000000000300720c */ /* 0x000fe20003f06070 */
[----:B------:R-:W1:Y:S01]  /*1c70*/  LDCU.64 UR8, c[0x0][0x3b8] ;  /* 0x00007700ff0877ac */ /* 0x000e620008000a00 */
[----:B------:R-:W-:Y:S01]  /*1c80*/  CS2R R8, SRZ ;  /* 0x0000000000087805 */ /* 0x000fe2000001ff00 */
[----:B------:R-:W2:Y:S10]  /*1c90*/  LDCU.64 UR10, c[0x0][0x3d8] ;  /* 0x00007b00ff0a77ac */ /* 0x000eb40008000a00 */
[----:B------:R-:W-:Y:S05]  /*1ca0*/  @P0 BRA `(.L_x_19) ;  /* 0x0000000400f00947 */ /* 0x000fea0003800000 */
[C---:B------:R-:W-:Y:S01]  /*1cb0*/  IADD3 R0, PT, PT, R21.reuse, -R6, RZ ;  /* 0x8000000615007210 */ /* 0x040fe20007ffe0ff */
[----:B------:R-:W-:Y:S01]  /*1cc0*/  VIADD R8, R6, 0x1 ;  /* 0x0000000106087836 */ /* 0x000fe20000000000 */
[----:B------:R-:W-:Y:S01]  /*1cd0*/  BSSY.RECONVERGENT B1, `(.L_x_20) ;  /* 0x000002b000017945 */ /* 0x000fe20003800200 */
[----:B------:R-:W-:Y:S02]  /*1ce0*/  CS2R R10, SRZ ;  /* 0x00000000000a7805 */ /* 0x000fe4000001ff00 */
[----:B------:R-:W-:Y:S02]  /*1cf0*/  LOP3.LUT R0, R0, 0x1, RZ, 0xc0, !PT ;  /* 0x0000000100007812 */ /* 0x000fe400078ec0ff */
[----:B------:R-:W-:Y:S02]  /*1d00*/  ISETP.NE.AND P1, PT, R21, R8, PT ;  /* 0x000000081500720c */ /* 0x000fe40003f25270 */
[----:B------:R-:W-:Y:S02]  /*1d10*/  CS2R R8, SRZ ;  /* 0x0000000000087805 */ /* 0x000fe4000001ff00 */
[----:B------:R-:W-:-:S13]  /*1d20*/  ISETP.NE.U32.AND P0, PT, R0, 0x1, PT ;  /* 0x000000010000780c */ /* 0x000fda0003f05070 */
[----:B------:R-:W-:Y:S05]  /*1d30*/  @P0 BRA `(.L_x_21) ;  /* 0x0000000000900947 */ /* 0x000fea0003800000 */
[----:B------:R-:W3:Y:S01]  /*1d40*/  LDCU.64 UR4, c[0x0][0x3b8] ;  /* 0x00007700ff0477ac */ /* 0x000ee20008000a00 */
[----:B------:R-:W-:Y:S01]  /*1d50*/  SHF.L.U32 R0, R3, 0x2, RZ ;  /* 0x0000000203007819 */ /* 0x000fe200000006ff */
[----:B------:R-:W4:Y:S08]  /*1d60*/  LDC.64 R16, c[0x0][0x3a0] ;  /* 0x0000e800ff107b82 */ /* 0x000f300000000a00 */
[----:B------:R-:W5:Y:S01]  /*1d70*/  LDC.64 R18, c[0x0][0x3b0] ;  /* 0x0000ec00ff127b82 */ /* 0x000f620000000a00 */
[----:B---3--:R-:W-:-:S04]  /*1d80*/  IADD3 R8, P0, PT, R0, UR4, RZ ;  /* 0x0000000400087c10 */ /* 0x008fc8000ff1e0ff */
[----:B------:R-:W-:-:S05]  /*1d90*/  LEA.HI.X.SX32 R9, R0, UR5, 0x1, P0 ;  /* 0x0000000500097c11 */ /* 0x000fca00080f0eff */
[----:B------:R-:W3:Y:S04]  /*1da0*/  LDG.E.U8 R0, desc[UR6][R8.64+0x2] ;  /* 0x0000020608007981 */ /* 0x000ee8000c1e1100 */
[----:B------:R-:W2:Y:S01]  /*1db0*/  LDG.E.U8 R7, desc[UR6][R8.64+0x3] ;  /* 0x0000030608077981 */ /* 0x000ea2000c1e1100 */
[C---:B---3--:R-:W-:Y:S01]  /*1dc0*/  VIADD R20, R0.reuse, 0xffffffff ;  /* 0xffffffff00147836 */ /* 0x048fe20000000000 */
[----:B--2---:R-:W-:Y:S02]  /*1dd0*/  ISETP.NE.AND P0, PT, R0, R7, PT ;  /* 0x000000070000720c */ /* 0x004fe40003f05270 */
[----:B------:R-:W-:-:S11]  /*1de0*/  IADD3 R23, PT, PT, R7, -0x1, RZ ;  /* 0xffffffff07177810 */ /* 0x000fd60007ffe0ff */
[-C--:B------:R-:W-:Y:S02]  /*1df0*/  @P0 IMAD R13, R23, R5.reuse, RZ ;  /* 0x00000005170d0224 */ /* 0x080fe400078e02ff */
[----:B------:R-:W-:-:S03]  /*1e00*/  @P0 IMAD R7, R20, R5, RZ ;  /* 0x0000000514070224 */ /* 0x000fc600078e02ff */
[C---:B------:R-:W-:Y:S01]  /*1e10*/  @P0 IADD3 R0, PT, PT, R24.reuse, R13, RZ ;  /* 0x0000000d18000210 */ /* 0x040fe20007ffe0ff */
[----:B------:R-:W-:-:S04]  /*1e20*/  @P0 IMAD.IADD R11, R24, 0x1, R7 ;  /* 0x00000001180b0824 */ /* 0x000fc800078e0207 */
[-C--:B------:R-:W-:Y:S02]  /*1e30*/  @P0 IMAD R11, R13, R4.reuse, R11 ;  /* 0x000000040d0b0224 */ /* 0x080fe400078e020b */
[----:B------:R-:W-:Y:S02]  /*1e40*/  @P0 IMAD R13, R7, R4, R0 ;  /* 0x00000004070d0224 */ /* 0x000fe400078e0200 */
[----:B----4-:R-:W-:-:S04]  /*1e50*/  @P0 IMAD.WIDE.U32 R8, R11, 0x10, R16 ;  /* 0x000000100b080825 */ /* 0x010fc800078e0010 */
[----:B------:R-:W-:Y:S02]  /*1e60*/  @P0 IMAD.WIDE.U32 R12, R13, 0x10, R16 ;  /* 0x000000100d0c0825 */ /* 0x000fe400078e0010 */
[----:B------:R-:W2:Y:S02]  /*1e70*/  @P0 LDG.E.128 R8, desc[UR6][R8.64] ;  /* 0x0000000608080981 */ /* 0x000ea4000c1e1d00 */
[----:B------:R-:W-:Y:S02]  /*1e80*/  @!P0 IMAD R0, R23, R4, R20 ;  /* 0x0000000417008224 */ /* 0x000fe400078e0214 */
[----:B-----5:R-:W-:Y:S01]  /*1e90*/  IMAD.WIDE R22, R3, 0x8, R18 ;  /* 0x0000000803167825 */ /* 0x020fe200078e0212 */
[----:B------:R-:W2:Y:S03]  /*1ea0*/  @P0 LDG.E.128 R12, desc[UR6][R12.64] ;  /* 0x000000060c0c0981 */ /* 0x000ea6000c1e1d00 */
[----:B------:R-:W-:-:S02]  /*1eb0*/  @!P0 IMAD R3, R0, R5, R24 ;  /* 0x0000000500038224 */ /* 0x000fc400078e0218 */
[----:B------:R-:W3:Y:S02]  /*1ec0*/  LDG.E.64 R22, desc[UR6][R22.64] ;  /* 0x0000000616167981 */ /* 0x000ee4000c1e1b00 */
[----:B------:R-:W-:-:S06]  /*1ed0*/  @!P0 IMAD.WIDE.U32 R16, R3, 0x10, R16 ;  /* 0x0000001003108825 */ /* 0x000fcc00078e0010 */
[----:B------:R-:W4:Y:S01]  /*1ee0*/  @!P0 LDG.E.128 R16, desc[UR6][R16.64] ;  /* 0x0000000610108981 */ /* 0x000f22000c1e1d00 */
[----:B------:R-:W-:Y:S01]  /*1ef0*/  IMAD.MOV.U32 R3, RZ, RZ, R6 ;  /* 0x000000ffff037224 */ /* 0x000fe200078e0006 */
[----:B--2---:R-:W-:Y:S02]  /*1f00*/  @P0 DADD R26, R8, R12 ;  /* 0x00000000081a0229 */ /* 0x004fe4000000000c */
[----:B------:R-:W-:-:S06]  /*1f10*/  @P0 DADD R10, R10, R14 ;  /* 0x000000000a0a0229 */ /* 0x000fcc000000000e */
[C---:B---3--:R-:W-:Y:S02]  /*1f20*/  @P0 DMUL R26, R22.reuse, R26 ;  /* 0x0000001a161a0228 */ /* 0x048fe40000000000 */
[C---:B------:R-:W-:Y:S02]  /*1f30*/  @P0 DMUL R10, R22.reuse, R10 ;  /* 0x0000000a160a0228 */ /* 0x040fe40000000000 */
[C---:B----4-:R-:W-:Y:S02]  /*1f40*/  @!P0 DMUL R26, R22.reuse, R16 ;  /* 0x00000010161a8228 */ /* 0x050fe40000000000 */
[----:B------:R-:W-:-:S06]  /*1f50*/  @!P0 DMUL R10, R22, R18 ;  /* 0x00000012160a8228 */ /* 0x000fcc0000000000 */
[----:B------:R-:W-:Y:S02]  /*1f60*/  DADD R8, RZ, R26 ;  /* 0x00000000ff087229 */ /* 0x000fe4000000001a */
[----:B------:R-:W-:-:S11]  /*1f70*/  DADD R10, RZ, R10 ;  /* 0x00000000ff0a7229 */ /* 0x000fd6000000000a */
.L_x_21:
[----:B012---:R-:W-:Y:S05]  /*1f80*/  BSYNC.RECONVERGENT B1 ;  /* 0x0000000000017941 */ /* 0x007fea0003800200 */
.L_x_20:
[----:B------:R-:W-:Y:S05]  /*1f90*/  @!P1 BRA `(.L_x_19) ;  /* 0x0000000400349947 */ /* 0x000fea0003800000 */
[----:B------:R-:W-:Y:S01]  /*1fa0*/  IADD3 R6, PT, PT, -R21, R3, RZ ;  /* 0x0000000315067210 */ /* 0x000fe20007ffe1ff */
[C---:B------:R-:W-:Y:S01]  /*1fb0*/  VIADD R0, R3.reuse, 0x1 ;  /* 0x0000000103007836 */ /* 0x040fe20000000000 */
[----:B------:R-:W-:-:S07]  /*1fc0*/  SHF.L.U32 R3, R3, 0x2, RZ ;  /* 0x0000000203037819 */ /* 0x000fce00000006ff */
.L_x_22:
[C---:B------:R-:W-:Y:S01]  /*1fd0*/  IADD3 R14, P0, PT, R3.reuse, UR8, RZ ;  /* 0x00000008030e7c10 */ /* 0x040fe2000ff1e0ff */
[----:B------:R-:W0:Y:S03]  /*1fe0*/  LDC.64 R32, c[0x0][0x3b0] ;  /* 0x0000ec00ff207b82 */ /* 0x000e260000000a00 */
[----:B------:R-:W-:-:S05]  /*1ff0*/  LEA.HI.X.SX32 R15, R3, UR9, 0x1, P0 ;  /* 0x00000009030f7c11 */ /* 0x000fca00080f0eff */
[----:B------:R-:W2:Y:S04]  /*2000*/  LDG.E.U8 R4, desc[UR6][R14.64+0x2] ;  /* 0x000002060e047981 */ /* 0x000ea8000c1e1100 */
[----:B------:R-:W3:Y:S04]  /*2010*/  LDG.E.U8 R5, desc[UR6][R14.64+0x3] ;  /* 0x000003060e057981 */ /* 0x000ee8000c1e1100 */
[----:B------:R-:W4:Y:S01]  /*2020*/  LDG.E.U8 R30, desc[UR6][R14.64+0x6] ;  /* 0x000006060e1e7981 */ /* 0x000f22000c1e1100 */
[----:B------:R-:W-:-:S04]  /*2030*/  VIADD R27, R0, 0xffffffff ;  /* 0xffffffff001b7836 */ /* 0x000fc80000000000 */
[----:B0-----:R-:W-:-:S05]  /*2040*/  IMAD.WIDE R32, R27, 0x8, R32 ;  /* 0x000000081b207825 */ /* 0x001fca00078e0220 */
[----:B------:R-:W5:Y:S04]  /*2050*/  LDG.E.64 R26, desc[UR6][R32.64] ;  /* 0x00000006201a7981 */ /* 0x000f68000c1e1b00 */
[----:B------:R-:W5:Y:S01]  /*2060*/  LDG.E.64 R32, desc[UR6][R32.64+0x8] ;  /* 0x0000080620207981 */ /* 0x000f62000c1e1b00 */
[C---:B--2---:R-:W-:Y:S01]  /*2070*/  VIADD R17, R4.reuse, 0xffffffff ;  /* 0xffffffff04117836 */ /* 0x044fe20000000000 */
[----:B---3--:R-:W-:Y:S02]  /*2080*/  ISETP.NE.AND P0, PT, R4, R5, PT ;  /* 0x000000050400720c */ /* 0x008fe40003f05270 */
[----:B------:R-:W-:-:S11]  /*2090*/  IADD3 R12, PT, PT, R5, -0x1, RZ ;  /* 0xffffffff050c7810 */ /* 0x000fd60007ffe0ff */
[----:B------:R-:W-:Y:S01]  /*20a0*/  @!P0 IMAD.U32 R4, RZ, RZ, UR11 ;  /* 0x0000000bff048e24 */ /* 0x000fe2000f8e00ff */
[----:B------:R-:W-:-:S03]  /*20b0*/  @!P0 MOV R5, UR10 ;  /* 0x0000000a00058c02 */ /* 0x000fc60008000f00 */
[----:B------:R-:W-:-:S04]  /*20c0*/  @!P0 IMAD R7, R12, R4, R17 ;  /* 0x000000040c078224 */ /* 0x000fc800078e0211 */
[----:B------:R-:W-:Y:S02]  /*20d0*/  @!P0 IMAD R13, R7, R5, R24 ;  /* 0x00000005070d8224 */ /* 0x000fe400078e0218 */
[----:B------:R-:W-:Y:S01]  /*20e0*/  @P0 IMAD.U32 R5, RZ, RZ, UR10 ;  /* 0x0000000aff050e24 */ /* 0x000fe2000f8e00ff */
[----:B------:R-:W4:Y:S03]  /*20f0*/  LDG.E.U8 R7, desc[UR6][R14.64+0x7] ;  /* 0x000007060e077981 */ /* 0x000f26000c1e1100 */
[-C--:B------:R-:W-:Y:S02]  /*2100*/  @P0 IMAD R21, R12, R5.reuse, RZ ;  /* 0x000000050c150224 */ /* 0x080fe400078e02ff */
[----:B------:R-:W-:Y:S01]  /*2110*/  @P0 IMAD R17, R17, R5, RZ ;  /* 0x0000000511110224 */ /* 0x000fe200078e02ff */
[----:B------:R-:W-:Y:S01]  /*2120*/  @!P0 MOV R28, UR12 ;  /* 0x0000000c001c8c02 */ /* 0x000fe20008000f00 */
[----:B------:R-:W-:Y:S01]  /*2130*/  @!P0 IMAD.U32 R29, RZ, RZ, UR13 ;  /* 0x0000000dff1d8e24 */ /* 0x000fe2000f8e00ff */
[----:B------:R-:W-:Y:S01]  /*2140*/  @P0 MOV R4, UR11 ;  /* 0x0000000b00040c02 */ /* 0x000fe20008000f00 */
[C---:B------:R-:W-:Y:S01]  /*2150*/  @P0 IMAD.IADD R19, R24.reuse, 0x1, R17 ;  /* 0x0000000118130824 */ /* 0x040fe200078e0211 */
[----:B------:R-:W-:Y:S01]  /*2160*/  @P0 IADD3 R16, PT, PT, R24, R21, RZ ;  /* 0x0000001518100210 */ /* 0x000fe20007ffe0ff */
[----:B------:R-:W-:Y:S01]  /*2170*/  @!P0 IMAD.WIDE.U32 R12, R13, 0x10, R28 ;  /* 0x000000100d0c8825 */ /* 0x000fe200078e001c */
[----:B------:R-:W-:-:S03]  /*2180*/  @P0 MOV R29, UR13 ;  /* 0x0000000d001d0c02 */ /* 0x000fc60008000f00 */
[-C--:B------:R-:W-:Y:S02]  /*2190*/  @P0 IMAD R19, R21, R4.reuse, R19 ;  /* 0x0000000415130224 */ /* 0x080fe400078e0213 */
[----:B------:R-:W-:Y:S01]  /*21a0*/  @P0 IMAD.U32 R28, RZ, RZ, UR12 ;  /* 0x0000000cff1c0e24 */ /* 0x000fe2000f8e00ff */
[----:B------:R-:W5:Y:S01]  /*21b0*/  @!P0 LDG.E.128 R12, desc[UR6][R12.64] ;  /* 0x000000060c0c8981 */ /* 0x000f62000c1e1d00 */
[----:B------:R-:W-:Y:S02]  /*21c0*/  @P0 IMAD R21, R17, R4, R16 ;  /* 0x0000000411150224 */ /* 0x000fe400078e0210 */
[----:B------:R-:W-:-:S04]  /*21d0*/  @P0 IMAD.WIDE.U32 R18, R19, 0x10, R28 ;  /* 0x0000001013120825 */ /* 0x000fc800078e001c */
[----:B------:R-:W-:Y:S02]  /*21e0*/  @P0 IMAD.WIDE.U32 R20, R21, 0x10, R28 ;  /* 0x0000001015140825 */ /* 0x000fe400078e001c */
[----:B------:R-:W2:Y:S04]  /*21f0*/  @P0 LDG.E.128 R16, desc[UR6][R18.64] ;  /* 0x0000000612100981 */ /* 0x000ea8000c1e1d00 */
[----:B------:R-:W2:Y:S01]  /*2200*/  @P0 LDG.E.128 R20, desc[UR6][R20.64] ;  /* 0x0000000614140981 */ /* 0x000ea2000c1e1d00 */
[C---:B----4-:R-:W-:Y:S02]  /*2210*/  ISETP.NE.AND P1, PT, R30.reuse, R7, PT ;  /* 0x000000071e00720c */ /* 0x050fe40003f25270 */
[----:B------:R-:W-:Y:S01]  /*2220*/  IADD3 R30, PT, PT, R30, -0x1, RZ ;  /* 0xffffffff1e1e7810 */ /* 0x000fe20007ffe0ff */
[----:B------:R-:W-:-:S10]  /*2230*/  VIADD R7, R7, 0xffffffff ;  /* 0xffffffff07077836 */ /* 0x000fd40000000000 */
[-C--:B------:R-:W-:Y:S02]  /*2240*/  @P1 IMAD R35, R30, R5.reuse, RZ ;  /* 0x000000051e231224 */ /* 0x080fe400078e02ff */
[----:B------:R-:W-:-:S03]  /*2250*/  @P1 IMAD R37, R7, R5, RZ ;  /* 0x0000000507251224 */ /* 0x000fc600078e02ff */
[----:B------:R-:W-:-:S05]  /*2260*/  @P1 IADD3 R31, PT, PT, R24, R35, RZ ;  /* 0x00000023181f1210 */ /* 0x000fca0007ffe0ff */
[----:B------:R-:W-:Y:S01]  /*2270*/  @P1 IMAD R31, R37, R4, R31 ;  /* 0x00000004251f1224 */ /* 0x000fe200078e021f */
[----:B--2---:R-:W-:Y:S01]  /*2280*/  @P0 DADD R16, R16, R20 ;  /* 0x0000000010100229 */ /* 0x004fe20000000014 */
[----:B------:R-:W-:-:S04]  /*2290*/  @P1 IMAD.IADD R21, R24, 0x1, R37 ;  /* 0x0000000118151824 */ /* 0x000fc800078e0225 */
[-C--:B------:R-:W-:Y:S01]  /*22a0*/  @P1 IMAD R21, R35, R4.reuse, R21 ;  /* 0x0000000423151224 */ /* 0x080fe200078e0215 */
[----:B------:R-:W-:Y:S01]  /*22b0*/  @P0 DADD R34, R18, R22 ;  /* 0x0000000012220229 */ /* 0x000fe20000000016 */
[----:B------:R-:W-:Y:S02]  /*22c0*/  @!P1 IMAD R7, R7, R4, R30 ;  /* 0x0000000407079224 */ /* 0x000fe400078e021e */
[----:B------:R-:W-:-:S04]  /*22d0*/  @P1 IMAD.WIDE.U32 R18, R31, 0x10, R28 ;  /* 0x000000101f121825 */ /* 0x000fc800078e001c */
[----:B------:R-:W-:Y:S01]  /*22e0*/  @P1 IMAD.WIDE.U32 R20, R21, 0x10, R28 ;  /* 0x0000001015141825 */ /* 0x000fe200078e001c */
[C---:B-----5:R-:W-:Y:S02]  /*22f0*/  @!P0 DMUL R12, R26.reuse, R12 ;  /* 0x0000000c1a0c8228 */ /* 0x060fe40000000000 */
[----:B------:R-:W-:Y:S01]  /*2300*/  @P0 DMUL R12, R26, R16 ;  /* 0x000000101a0c0228 */ /* 0x000fe20000000000 */
[----:B------:R-:W-:Y:S01]  /*2310*/  @!P1 IMAD R7, R7, R5, R24 ;  /* 0x0000000507079224 */ /* 0x000fe200078e0218 */
[----:B------:R-:W2:Y:S04]  /*2320*/  @P1 LDG.E.128 R16, desc[UR6][R18.64] ;  /* 0x0000000612101981 */ /* 0x000ea8000c1e1d00 */
[----:B------:R-:W2:Y:S01]  /*2330*/  @P1 LDG.E.128 R20, desc[UR6][R20.64] ;  /* 0x0000000614141981 */ /* 0x000ea2000c1e1d00 */
[----:B------:R-:W-:-:S06]  /*2340*/  @!P1 IMAD.WIDE.U32 R28, R7, 0x10, R28 ;  /* 0x00000010071c9825 */ /* 0x000fcc00078e001c */
[----:B------:R-:W3:Y:S01]  /*2350*/  @!P1 LDG.E.128 R28, desc[UR6][R28.64] ;  /* 0x000000061c1c9981 */ /* 0x000ee2000c1e1d00 */
[C---:B------:R-:W-:Y:S01]  /*2360*/  @!P0 DMUL R14, R26.reuse, R14 ;  /* 0x0000000e1a0e8228 */ /* 0x040fe20000000000 */
[----:B------:R-:W-:Y:S01]  /*2370*/  IADD3 R6, PT, PT, R6, 0x2, RZ ;  /* 0x0000000206067810 */ /* 0x000fe20007ffe0ff */
[----:B------:R-:W-:-:S03]  /*2380*/  @P0 DMUL R14, R26, R34 ;  /* 0x000000221a0e0228 */ /* 0x000fc60000000000 */
[----:B------:R-:W-:Y:S01]  /*2390*/  ISETP.NE.AND P0, PT, R6, -0x1, PT ;  /* 0xffffffff0600780c */ /* 0x000fe20003f05270 */
[----:B------:R-:W-:-:S04]  /*23a0*/  DADD R8, R12, R8 ;  /* 0x000000000c087229 */ /* 0x000fc80000000008 */
[----:B------:R-:W-:Y:S01]  /*23b0*/  DADD R10, R14, R10 ;  /* 0x000000000e0a7229 */ /* 0x000fe2000000000a */
[----:B------:R-:W-:Y:S01]  /*23c0*/  VIADD R0, R0, 0x2 ;  /* 0x0000000200007836 */ /* 0x000fe20000000000 */
[----:B------:R-:W-:Y:S01]  /*23d0*/  IADD3 R3, PT, PT, R3, 0x8, RZ ;  /* 0x0000000803037810 */ /* 0x000fe20007ffe0ff */
[----:B--2---:R-:W-:Y:S02]  /*23e0*/  @P1 DADD R16, R16, R20 ;  /* 0x0000000010101229 */ /* 0x004fe40000000014 */
[----:B------:R-:W-:-:S06]  /*23f0*/  @P1 DADD R22, R18, R22 ;  /* 0x0000000012161229 */ /* 0x000fcc0000000016 */
[C---:B------:R-:W-:Y:S02]  /*2400*/  @P1 DMUL R16, R32.reuse, R16 ;  /* 0x0000001020101228 */ /* 0x040fe40000000000 */
[C---:B------:R-:W-:Y:S02]  /*2410*/  @P1 DMUL R22, R32.reuse, R22 ;  /* 0x0000001620161228 */ /* 0x040fe40000000000 */
[C---:B---3--:R-:W-:Y:S02]  /*2420*/  @!P1 DMUL R16, R32.reuse, R28 ;  /* 0x0000001c20109228 */ /* 0x048fe40000000000 */
[----:B------:R-:W-:-:S06]  /*2430*/  @!P1 DMUL R22, R32, R30 ;  /* 0x0000001e20169228 */ /* 0x000fcc0000000000 */
[----:B------:R-:W-:Y:S02]  /*2440*/  DADD R8, R8, R16 ;  /* 0x0000000008087229 */ /* 0x000fe40000000010 */
[----:B------:R-:W-:Y:S01]  /*2450*/  DADD R10, R10, R22 ;  /* 0x000000000a0a7229 */ /* 0x000fe20000000016 */
[----:B------:R-:W-:Y:S10]  /*2460*/  @P0 BRA `(.L_x_22) ;  /* 0xfffffff800d80947 */ /* 0x000ff4000383ffff */
.L_x_19:
[----:B012---:R-:W-:Y:S05]  /*2470*/  BSYNC.RECONVERGENT B0 ;  /* 0x0000000000007941 */ /* 0x007fea0003800200 */
.L_x_18:
[----:B------:R-:W0:Y:S01]  /*2480*/  LDC.64 R6, c[0x0][0x390] ;  /* 0x0000e400ff067b82 */ /* 0x000e220000000a00 */
[----:B------:R-:W-:-:S04]  /*2490*/  IMAD R2, R2, R4, R25 ;  /* 0x0000000402027224 */ /* 0x000fc800078e0219 */
[----:B------:R-:W-:-:S04]  /*24a0*/  IMAD R3, R2, R5, R24 ;  /* 0x0000000502037224 */ /* 0x000fc800078e0218 */
[----:B0-----:R-:W-:-:S05]  /*24b0*/  IMAD.WIDE.U32 R2, R3, 0x10, R6 ;  /* 0x0000001003027825 */ /* 0x001fca00078e0006 */
[----:B------:R-:W-:Y:S01]  /*24c0*/  STG.E.128 desc[UR6][R2.64], R8 ;  /* 0x0000000802007986 */ /* 0x000fe2000c101d06 */
[----:B------:R-:W-:Y:S05]  /*24d0*/  EXIT ;  /* 0x000000000000794d */ /* 0x000fea0003800000 */
.L_x_23:
[----:B------:R-:W-:-:S00]  /*24e0*/  BRA `(.L_x_23) ;  /* 0xfffffffc00fc7947 */ /* 0x000fc0000383ffff */
[----:B------:R-:W-:-:S00]  /*24f0*/  NOP ;  /* 0x0000000000007918 */ /* 0x000fc00000000000 */
        /* <DEDUP_REMOVED lines=8> */
.L_x_24:


//--------------------- .nv.shared._Z36GMMNLSE_nonlinear_sum_MMGaussianGainP7double2S0_S0_PKS_S2_PKdS4_PKhPKjS8_bjjjj --------------------------
	.section	.nv.shared._Z36GMMNLSE_nonlinear_sum_MMGaussianGainP7double2S0_S0_PKS_S2_PKdS4_PKhPKjS8_bjjjj,"aw",@nobits
	.sectionflags	@""
	.align	16
.nv.shared._Z36GMMNLSE_nonlinear_sum_MMGaussianGainP7double2S0_S0_PKS_S2_PKdS4_PKhPKjS8_bjjjj:
	.zero		1536


//--------------------- .nv.shared.reserved.0     --------------------------
	.section	.nv.shared.reserved.0,"aw",@nobits
	.weak		__nv_reservedSMEM_offset_0_alias
	.size		__nv_reservedSMEM_offset_0_alias, 0, 64
	.other		__nv_reservedSMEM_offset_0_alias,@"STO_CUDA_RESERVED_SHARED STV_DEFAULT"
__nv_reservedSMEM_offset_0_alias:
	.zero		0
	.zero		64


//--------------------- .nv.constant0._Z36GMMNLSE_nonlinear_sum_MMGaussianGainP7double2S0_S0_PKS_S2_PKdS4_PKhPKjS8_bjjjj --------------------------
	.section	.nv.constant0._Z36GMMNLSE_nonlinear_sum_MMGaussianGainP7double2S0_S0_PKS_S2_PKdS4_PKhPKjS8_bjjjj,"a",@progbits
	.sectionflags	@""
	.align	4
.nv.constant0._Z36GMMNLSE_nonlinear_sum_MMGaussianGainP7double2S0_S0_PKS_S2_PKdS4_PKhPKjS8_bjjjj:
	.zero		996


//--------------------- SYMBOLS --------------------------

	.type		.nv.reservedSmem.offset0,@object
	.size		.nv.reservedSmem.offset0,0x4
	.type		.nv.reservedSmem.cap,@object
	.size		.nv.reservedSmem.cap,0x4
